	.target	sm_90a

	.elftype	@"ET_EXEC"


//--------------------- .note.nv.tkinfo           --------------------------
	.section	.note.nv.tkinfo,"",@"SHT_NOTE"
	.sectionflags	@"SHF_NOTE_NV_TKINFO"
	.tkinfo
        /*0018*/ 	.word	0x00000002
        /*0030*/ 	.string	""
        /*0030*/ 	.string	"ptxas"
        /*0030*/ 	.string	"Cuda compilation tools, release 13.0, V13.0.88"
        /*0030*/ 	.string	"Build cuda_13.0.r13.0/compiler.36424714_0"
        /*0030*/ 	.string	"-v  -suppress-debug-info  -lineinfo  -arch sm_90a "



//--------------------- .note.nv.cuinfo           --------------------------
	.section	.note.nv.cuinfo,"",@"SHT_NOTE"
	.sectionflags	@"SHF_NOTE_NV_CUINFO"
        /*0018*/ 	.short	0x0002
        /*001a*/ 	.short	0x005a
        /*001c*/ 	.short	0x0082
	.zero		2


//--------------------- .nv.info                  --------------------------
	.section	.nv.info,"",@"SHT_CUDA_INFO"
	.align	4


	//----- nvinfo : EIATTR_REGCOUNT
	.align		4
        /*0000*/ 	.byte	0x04, 0x2f
        /*0002*/ 	.short	(.L_2 - .L_1)
	.align		4
.L_1:
        /*0004*/ 	.word	index@(attn_fwd)
        /*0008*/ 	.word	0x00000036


	//----- nvinfo : EIATTR_FRAME_SIZE
	.align		4
.L_2:
        /*000c*/ 	.byte	0x04, 0x11
        /*000e*/ 	.short	(.L_4 - .L_3)
	.align		4
.L_3:
        /*0010*/ 	.word	index@(attn_fwd)
        /*0014*/ 	.word	0x00000000


	//----- nvinfo : EIATTR_MIN_STACK_SIZE
	.align		4
.L_4:
        /*0018*/ 	.byte	0x04, 0x12
        /*001a*/ 	.short	(.L_6 - .L_5)
	.align		4
.L_5:
        /*001c*/ 	.word	index@(attn_fwd)
        /*0020*/ 	.word	0x00000000
.L_6:


//--------------------- .nv.compat                --------------------------
	.section	.nv.compat,"",@"SHT_CUDA_COMPAT_INFO"
	.align	4
        /*0000*/ 	.byte	0x02, 0x09, 0x01, 0x00, 0x02, 0x02, 0x01, 0x00, 0x02, 0x05, 0x05, 0x00, 0x03, 0x07, 0x01, 0x01
        /*0010*/ 	.byte	0x02, 0x03, 0x00, 0x00, 0x02, 0x06, 0x01, 0x00, 0x04, 0x0b, 0x08, 0x00, 0x00, 0x00, 0x00, 0x00
        /*0020*/ 	.byte	0x00, 0x00, 0x00, 0x00


//--------------------- .nv.info.attn_fwd         --------------------------
	.section	.nv.info.attn_fwd,"",@"SHT_CUDA_INFO"
	.sectionflags	@""
	.align	4


	//----- nvinfo : EIATTR_CUDA_API_VERSION
	.align		4
        /*0000*/ 	.byte	0x04, 0x37
        /*0002*/ 	.short	(.L_8 - .L_7)
.L_7:
        /*0004*/ 	.word	0x00000082


	//----- nvinfo : EIATTR_KPARAM_INFO
	.align		4
.L_8:
        /*0008*/ 	.byte	0x04, 0x17
        /*000a*/ 	.short	(.L_10 - .L_9)
.L_9:
        /*000c*/ 	.word	0x00000000
        /*0010*/ 	.short	0x0019
        /*0012*/ 	.short	0x0080
        /*0014*/ 	.byte	0x00, 0xf4, 0x21, 0x00


	//----- nvinfo : EIATTR_KPARAM_INFO
	.align		4
.L_10:
        /*0018*/ 	.byte	0x04, 0x17
        /*001a*/ 	.short	(.L_12 - .L_11)
.L_11:
        /*001c*/ 	.word	0x00000000
        /*0020*/ 	.short	0x0018
        /*0022*/ 	.short	0x0078
        /*0024*/ 	.byte	0x00, 0xf4, 0x21, 0x00


	//----- nvinfo : EIATTR_KPARAM_INFO
	.align		4
.L_12:
        /*0028*/ 	.byte	0x04, 0x17
        /*002a*/ 	.short	(.L_14 - .L_13)
.L_13:
        /*002c*/ 	.word	0x00000000
        /*0030*/ 	.short	0x0017
        /*0032*/ 	.short	0x0070
        /*0034*/ 	.byte	0x00, 0xf0, 0x11, 0x00


	//----- nvinfo : EIATTR_KPARAM_INFO
	.align		4
.L_14:
        /*0038*/ 	.byte	0x04, 0x17
        /*003a*/ 	.short	(.L_16 - .L_15)
.L_15:
        /*003c*/ 	.word	0x00000000
        /*0040*/ 	.short	0x0016
        /*0042*/ 	.short	0x006c
        /*0044*/ 	.byte	0x00, 0xf0, 0x11, 0x00


	//----- nvinfo : EIATTR_KPARAM_INFO
	.align		4
.L_16:
        /*0048*/ 	.byte	0x04, 0x17
        /*004a*/ 	.short	(.L_18 - .L_17)
.L_17:
        /*004c*/ 	.word	0x00000000
        /*0050*/ 	.short	0x0015
        /*0052*/ 	.short	0x0068
        /*0054*/ 	.byte	0x00, 0xf0, 0x11, 0x00


	//----- nvinfo : EIATTR_KPARAM_INFO
	.align		4
.L_18:
        /*0058*/ 	.byte	0x04, 0x17
        /*005a*/ 	.short	(.L_20 - .L_19)
.L_19:
        /*005c*/ 	.word	0x00000000
        /*0060*/ 	.short	0x0014
        /*0062*/ 	.short	0x0064
        /*0064*/ 	.byte	0x00, 0xf0, 0x11, 0x00


	//----- nvinfo : EIATTR_KPARAM_INFO
	.align		4
.L_20:
        /*0068*/ 	.byte	0x04, 0x17
        /*006a*/ 	.short	(.L_22 - .L_21)
.L_21:
        /*006c*/ 	.word	0x00000000
        /*0070*/ 	.short	0x0013
        /*0072*/ 	.short	0x0060
        /*0074*/ 	.byte	0x00, 0xf0, 0x11, 0x00


	//----- nvinfo : EIATTR_KPARAM_INFO
	.align		4
.L_22:
        /*0078*/ 	.byte	0x04, 0x17
        /*007a*/ 	.short	(.L_24 - .L_23)
.L_23:
        /*007c*/ 	.word	0x00000000
        /*0080*/ 	.short	0x0012
        /*0082*/ 	.short	0x005c
        /*0084*/ 	.byte	0x00, 0xf0, 0x11, 0x00


	//----- nvinfo : EIATTR_KPARAM_INFO
	.align		4
.L_24:
        /*0088*/ 	.byte	0x04, 0x17
        /*008a*/ 	.short	(.L_26 - .L_25)
.L_25:
        /*008c*/ 	.word	0x00000000
        /*0090*/ 	.short	0x0011
        /*0092*/ 	.short	0x0058
        /*0094*/ 	.byte	0x00, 0xf0, 0x11, 0x00


	//----- nvinfo : EIATTR_KPARAM_INFO
	.align		4
.L_26:
        /*0098*/ 	.byte	0x04, 0x17
        /*009a*/ 	.short	(.L_28 - .L_27)
.L_27:
        /*009c*/ 	.word	0x00000000
        /*00a0*/ 	.short	0x0010
        /*00a2*/ 	.short	0x0054
        /*00a4*/ 	.byte	0x00, 0xf0, 0x11, 0x00


	//----- nvinfo : EIATTR_KPARAM_INFO
	.align		4
.L_28:
        /*00a8*/ 	.byte	0x04, 0x17
        /*00aa*/ 	.short	(.L_30 - .L_29)
.L_29:
        /*00ac*/ 	.word	0x00000000
        /*00b0*/ 	.short	0x000f
        /*00b2*/ 	.short	0x0050
        /*00b4*/ 	.byte	0x00, 0xf0, 0x11, 0x00


	//----- nvinfo : EIATTR_KPARAM_INFO
	.align		4
.L_30:
        /*00b8*/ 	.byte	0x04, 0x17
        /*00ba*/ 	.short	(.L_32 - .L_31)
.L_31:
        /*00bc*/ 	.word	0x00000000
        /*00c0*/ 	.short	0x000e
        /*00c2*/ 	.short	0x004c
        /*00c4*/ 	.byte	0x00, 0xf0, 0x11, 0x00


	//----- nvinfo : EIATTR_KPARAM_INFO
	.align		4
.L_32:
        /*00c8*/ 	.byte	0x04, 0x17
        /*00ca*/ 	.short	(.L_34 - .L_33)
.L_33:
        /*00cc*/ 	.word	0x00000000
        /*00d0*/ 	.short	0x000d
        /*00d2*/ 	.short	0x0048
        /*00d4*/ 	.byte	0x00, 0xf0, 0x11, 0x00


	//----- nvinfo : EIATTR_KPARAM_INFO
	.align		4
.L_34:
        /*00d8*/ 	.byte	0x04, 0x17
        /*00da*/ 	.short	(.L_36 - .L_35)
.L_35:
        /*00dc*/ 	.word	0x00000000
        /*00e0*/ 	.short	0x000c
        /*00e2*/ 	.short	0x0044
        /*00e4*/ 	.byte	0x00, 0xf0, 0x11, 0x00


	//----- nvinfo : EIATTR_KPARAM_INFO
	.align		4
.L_36:
        /*00e8*/ 	.byte	0x04, 0x17
        /*00ea*/ 	.short	(.L_38 - .L_37)
.L_37:
        /*00ec*/ 	.word	0x00000000
        /*00f0*/ 	.short	0x000b
        /*00f2*/ 	.short	0x0040
        /*00f4*/ 	.byte	0x00, 0xf0, 0x11, 0x00


	//----- nvinfo : EIATTR_KPARAM_INFO
	.align		4
.L_38:
        /*00f8*/ 	.byte	0x04, 0x17
        /*00fa*/ 	.short	(.L_40 - .L_39)
.L_39:
        /*00fc*/ 	.word	0x00000000
        /*0100*/ 	.short	0x000a
        /*0102*/ 	.short	0x003c
        /*0104*/ 	.byte	0x00, 0xf0, 0x11, 0x00


	//----- nvinfo : EIATTR_KPARAM_INFO
	.align		4
.L_40:
        /*0108*/ 	.byte	0x04, 0x17
        /*010a*/ 	.short	(.L_42 - .L_41)
.L_41:
        /*010c*/ 	.word	0x00000000
        /*0110*/ 	.short	0x0009
        /*0112*/ 	.short	0x0038
        /*0114*/ 	.byte	0x00, 0xf0, 0x11, 0x00


	//----- nvinfo : EIATTR_KPARAM_INFO
	.align		4
.L_42:
        /*0118*/ 	.byte	0x04, 0x17
        /*011a*/ 	.short	(.L_44 - .L_43)
.L_43:
        /*011c*/ 	.word	0x00000000
        /*0120*/ 	.short	0x0008
        /*0122*/ 	.short	0x0034
        /*0124*/ 	.byte	0x00, 0xf0, 0x11, 0x00


	//----- nvinfo : EIATTR_KPARAM_INFO
	.align		4
.L_44:
        /*0128*/ 	.byte	0x04, 0x17
        /*012a*/ 	.short	(.L_46 - .L_45)
.L_45:
        /*012c*/ 	.word	0x00000000
        /*0130*/ 	.short	0x0007
        /*0132*/ 	.short	0x0030
        /*0134*/ 	.byte	0x00, 0xf0, 0x11, 0x00


	//----- nvinfo : EIATTR_KPARAM_INFO
	.align		4
.L_46:
        /*0138*/ 	.byte	0x04, 0x17
        /*013a*/ 	.short	(.L_48 - .L_47)
.L_47:
        /*013c*/ 	.word	0x00000000
        /*0140*/ 	.short	0x0006
        /*0142*/ 	.short	0x002c
        /*0144*/ 	.byte	0x00, 0xf0, 0x11, 0x00


	//----- nvinfo : EIATTR_KPARAM_INFO
	.align		4
.L_48:
        /*0148*/ 	.byte	0x04, 0x17
        /*014a*/ 	.short	(.L_50 - .L_49)
.L_49:
        /*014c*/ 	.word	0x00000000
        /*0150*/ 	.short	0x0005
        /*0152*/ 	.short	0x0028
        /*0154*/ 	.byte	0x00, 0xf0, 0x11, 0x00


	//----- nvinfo : EIATTR_KPARAM_INFO
	.align		4
.L_50:
        /*0158*/ 	.byte	0x04, 0x17
        /*015a*/ 	.short	(.L_52 - .L_51)
.L_51:
        /*015c*/ 	.word	0x00000000
        /*0160*/ 	.short	0x0004
        /*0162*/ 	.short	0x0020
        /*0164*/ 	.byte	0x00, 0xf4, 0x21, 0x00


	//----- nvinfo : EIATTR_KPARAM_INFO
	.align		4
.L_52:
        /*0168*/ 	.byte	0x04, 0x17
        /*016a*/ 	.short	(.L_54 - .L_53)
.L_53:
        /*016c*/ 	.word	0x00000000
        /*0170*/ 	.short	0x0003
        /*0172*/ 	.short	0x0018
        /*0174*/ 	.byte	0x00, 0xf4, 0x21, 0x00


	//----- nvinfo : EIATTR_KPARAM_INFO
	.align		4
.L_54:
        /*0178*/ 	.byte	0x04, 0x17
        /*017a*/ 	.short	(.L_56 - .L_55)
.L_55:
        /*017c*/ 	.word	0x00000000
        /*0180*/ 	.short	0x0002
        /*0182*/ 	.short	0x0010
        /*0184*/ 	.byte	0x00, 0xf4, 0x21, 0x00


	//----- nvinfo : EIATTR_KPARAM_INFO
	.align		4
.L_56:
        /*0188*/ 	.byte	0x04, 0x17
        /*018a*/ 	.short	(.L_58 - .L_57)
.L_57:
        /*018c*/ 	.word	0x00000000
        /*0190*/ 	.short	0x0001
        /*0192*/ 	.short	0x0008
        /*0194*/ 	.byte	0x00, 0xf4, 0x21, 0x00


	//----- nvinfo : EIATTR_KPARAM_INFO
	.align		4
.L_58:
        /*0198*/ 	.byte	0x04, 0x17
        /*019a*/ 	.short	(.L_60 - .L_59)
.L_59:
        /*019c*/ 	.word	0x00000000
        /*01a0*/ 	.short	0x0000
        /*01a2*/ 	.short	0x0000
        /*01a4*/ 	.byte	0x00, 0xf4, 0x21, 0x00


	//----- nvinfo : EIATTR_SPARSE_MMA_MASK
	.align		4
.L_60:
        /*01a8*/ 	.byte	0x03, 0x50
        /*01aa*/ 	.short	0x0000


	//----- nvinfo : EIATTR_MAXREG_COUNT
	.align		4
        /*01ac*/ 	.byte	0x03, 0x1b
        /*01ae*/ 	.short	0x00ff


	//----- nvinfo : EIATTR_NUM_BARRIERS
	.align		4
        /*01b0*/ 	.byte	0x02, 0x4c
        /*01b2*/ 	.byte	0x01
	.zero		1


	//----- nvinfo : EIATTR_MERCURY_ISA_VERSION
	.align		4
        /*01b4*/ 	.byte	0x03, 0x5f
        /*01b6*/ 	.short	0x0101


	//----- nvinfo : EIATTR_COOP_GROUP_MASK_REGIDS
	.align		4
        /*01b8*/ 	.byte	0x04, 0x29
        /*01ba*/ 	.short	(.L_62 - .L_61)


	//   ....[0]....
.L_61:
        /*01bc*/ 	.word	0xffffffff


	//   ....[1]....
        /*01c0*/ 	.word	0xffffffff


	//   ....[2]....
        /*01c4*/ 	.word	0xffffffff


	//   ....[3]....
        /*01c8*/ 	.word	0xffffffff


	//   ....[4]....
        /*01cc*/ 	.word	0xffffffff


	//   ....[5]....
        /*01d0*/ 	.word	0xffffffff


	//   ....[6]....
        /*01d4*/ 	.word	0xffffffff


	//   ....[7]....
        /*01d8*/ 	.word	0xffffffff


	//----- nvinfo : EIATTR_COOP_GROUP_INSTR_OFFSETS
	.align		4
.L_62:
        /*01dc*/ 	.byte	0x04, 0x28
        /*01de*/ 	.short	(.L_64 - .L_63)


	//   ....[0]....
.L_63:
        /*01e0*/ 	.word	0x00000aa0


	//   ....[1]....
        /*01e4*/ 	.word	0x00000ac0


	//   ....[2]....
        /*01e8*/ 	.word	0x00000de0


	//   ....[3]....
        /*01ec*/ 	.word	0x00000e20


	//   ....[4]....
        /*01f0*/ 	.word	0x00000fa0


	//   ....[5]....
        /*01f4*/ 	.word	0x00001060


	//   ....[6]....
        /*01f8*/ 	.word	0x00001110


	//   ....[7]....
        /*01fc*/ 	.word	0x00001160


	//----- nvinfo : EIATTR_EXIT_INSTR_OFFSETS
	.align		4
.L_64:
        /*0200*/ 	.byte	0x04, 0x1c
        /*0202*/ 	.short	(.L_66 - .L_65)


	//   ....[0]....
.L_65:
        /*0204*/ 	.word	0x00001da0


	//   ....[1]....
        /*0208*/ 	.word	0x00001dd0


	//----- nvinfo : EIATTR_REQNTID
	.align		4
.L_66:
        /*020c*/ 	.byte	0x04, 0x10
        /*020e*/ 	.short	(.L_68 - .L_67)
.L_67:
        /*0210*/ 	.word	0x00000100
        /*0214*/ 	.word	0x00000001
        /*0218*/ 	.word	0x00000001


	//----- nvinfo : EIATTR_CBANK_PARAM_SIZE
	.align		4
.L_68:
        /*021c*/ 	.byte	0x03, 0x19
        /*021e*/ 	.short	0x0088


	//----- nvinfo : EIATTR_PARAM_CBANK
	.align		4
        /*0220*/ 	.byte	0x04, 0x0a
        /*0222*/ 	.short	(.L_70 - .L_69)
	.align		4
.L_69:
        /*0224*/ 	.word	index@(.nv.constant0.attn_fwd)
        /*0228*/ 	.short	0x0210
        /*022a*/ 	.short	0x0088


	//----- nvinfo : EIATTR_SW_WAR
	.align		4
.L_70:
        /*022c*/ 	.byte	0x04, 0x36
        /*022e*/ 	.short	(.L_72 - .L_71)
.L_71:
        /*0230*/ 	.word	0x00000008
.L_72:


//--------------------- .nv.callgraph             --------------------------
	.section	.nv.callgraph,"",@"SHT_CUDA_CALLGRAPH"
	.align	4
	.sectionentsize	8
	.align		4
        /*0000*/ 	.word	0x00000000
	.align		4
        /*0004*/ 	.word	0xffffffff
	.align		4
        /*0008*/ 	.word	0x00000000
	.align		4
        /*000c*/ 	.word	0xfffffffe
	.align		4
        /*0010*/ 	.word	0x00000000
	.align		4
        /*0014*/ 	.word	0xfffffffd
	.align		4
        /*0018*/ 	.word	0x00000000
	.align		4
        /*001c*/ 	.word	0xfffffffc


//--------------------- .nv.constant4             --------------------------
	.section	.nv.constant4,"a",@progbits
	.align	8
	.align		8
.nv.constant4:
        /*0000*/ 	.dword	_$_str


//--------------------- .text.attn_fwd            --------------------------
	.section	.text.attn_fwd,"ax",@progbits
	.align	128
        .global         attn_fwd
        .type           attn_fwd,@function
        .size           attn_fwd,(.L_x_3 - attn_fwd)
        .other          attn_fwd,@"STO_CUDA_ENTRY STV_DEFAULT"
attn_fwd:
.text.attn_fwd:
[----:B------:R-:W-:Y:S01]  /*0000*/  LDC R1, c[0x0][0x28] ;  /* 0x00000a00ff017b82 */ /* 0x000fe20000000800 */
[----:B------:R-:W0:Y:S07]  /*0010*/  S2R R3, SR_TID.X ;  /* 0x0000000000037919 */ /* 0x000e2e0000002100 */
[----:B------:R-:W1:Y:S01]  /*0020*/  S2UR UR9, SR_CTAID.Y ;  /* 0x00000000000979c3 */ /* 0x000e620000002600 */
[----:B------:R-:W-:Y:S01]  /*0030*/  ULDC.64 UR4, c[0x0][0x240] ;  /* 0x0000900000047ab9 */ /* 0x000fe20000000a00 */
[----:B------:R-:W-:Y:S01]  /*0040*/  ULDC.64 UR14, c[0x0][0x208] ;  /* 0x00008200000e7ab9 */ /* 0x000fe20000000a00 */
[----:B------:R-:W2:Y:S01]  /*0050*/  S2R R5, SR_CTAID.X ;  /* 0x0000000000057919 */ /* 0x000ea20000002500 */
[----:B------:R-:W-:-:S04]  /*0060*/  ULDC UR16, c[0x0][0x280] ;  /* 0x0000a00000107ab9 */ /* 0x000fc80000000800 */
[----:B------:R-:W3:Y:S08]  /*0070*/  LDC R7, c[0x0][0x248] ;  /* 0x00009200ff077b82 */ /* 0x000ef00000000800 */
[----:B------:R-:W4:Y:S01]  /*0080*/  LDC.64 R12, c[0x0][0x210] ;  /* 0x00008400ff0c7b82 */ /* 0x000f220000000a00 */
[----:B-1----:R-:W-:-:S04]  /*0090*/  UIMAD UR4, UR9, UR4, URZ ;  /* 0x00000004090472a4 */ /* 0x002fc8000f8e023f */
[----:B------:R-:W-:Y:S01]  /*00a0*/  USHF.L.U32 UR6, UR4, 0x1, URZ ;  /* 0x0000000104067899 */ /* 0x000fe2000800063f */
[----:B0-----:R-:W-:Y:S02]  /*00b0*/  LOP3.LUT R10, R3, 0x1f, RZ, 0xc0, !PT ;  /* 0x0000001f030a7812 */ /* 0x001fe400078ec0ff */
[----:B------:R-:W-:Y:S02]  /*00c0*/  SHF.R.U32.HI R8, RZ, 0x5, R3 ;  /* 0x00000005ff087819 */ /* 0x000fe40000011603 */
[----:B--2---:R-:W-:Y:S02]  /*00d0*/  LEA R36, R5, R10, 0x5 ;  /* 0x0000000a05247211 */ /* 0x004fe400078e28ff */
[----:B------:R-:W-:-:S03]  /*00e0*/  SGXT.U32 R8, R8, 0x3 ;  /* 0x000000030808781a */ /* 0x000fc60000000000 */
[----:B------:R-:W-:Y:S01]  /*00f0*/  IMAD R0, R36, UR5, RZ ;  /* 0x0000000524007c24 */ /* 0x000fe2000f8e02ff */
[----:B------:R-:W-:Y:S01]  /*0100*/  UIMAD.WIDE UR4, UR4, 0x2, URZ ;  /* 0x00000002040478a5 */ /* 0x000fe2000f8e023f */
[----:B---3--:R-:W-:-:S03]  /*0110*/  IMAD R2, R8, R7, RZ ;  /* 0x0000000708027224 */ /* 0x008fc600078e02ff */
[C---:B------:R-:W-:Y:S01]  /*0120*/  SHF.L.U32 R5, R0.reuse, 0x1, RZ ;  /* 0x0000000100057819 */ /* 0x040fe200000006ff */
[----:B------:R-:W-:Y:S01]  /*0130*/  IMAD.HI R0, R0, 0x2, RZ ;  /* 0x0000000200007827 */ /* 0x000fe200078e02ff */
[----:B------:R-:W-:Y:S02]  /*0140*/  LEA R7, R7, R2, 0x3 ;  /* 0x0000000207077211 */ /* 0x000fe400078e18ff */
[----:B----4-:R-:W-:-:S04]  /*0150*/  IADD3 R5, P0, P1, R5, UR6, R12 ;  /* 0x0000000605057c10 */ /* 0x010fc8000f91e00c */
[----:B------:R-:W-:Y:S02]  /*0160*/  IADD3.X R0, R0, UR5, R13, P0, P1 ;  /* 0x0000000500007c10 */ /* 0x000fe400087e240d */
[CC--:B------:R-:W-:Y:S02]  /*0170*/  LEA R4, P0, R2.reuse, R5.reuse, 0x1 ;  /* 0x0000000502047211 */ /* 0x0c0fe400078008ff */
[C---:B------:R-:W-:Y:S02]  /*0180*/  LEA R6, P1, R7.reuse, R5, 0x1 ;  /* 0x0000000507067211 */ /* 0x040fe400078208ff */
[-C--:B------:R-:W-:Y:S02]  /*0190*/  LEA.HI.X.SX32 R5, R2, R0.reuse, 0x1, P0 ;  /* 0x0000000002057211 */ /* 0x080fe400000f0eff */
[----:B------:R-:W-:-:S03]  /*01a0*/  LEA.HI.X.SX32 R7, R7, R0, 0x1, P1 ;  /* 0x0000000007077211 */ /* 0x000fc600008f0eff */
[----:B------:R-:W2:Y:S04]  /*01b0*/  LDG.E.U16 R4, desc[UR14][R4.64] ;  /* 0x0000000e04047981 */ /* 0x000ea8000c1e1500 */
[----:B------:R-:W3:Y:S01]  /*01c0*/  LDG.E.U16 R6, desc[UR14][R6.64] ;  /* 0x0000000e06067981 */ /* 0x000ee2000c1e1500 */
[----:B------:R-:W0:Y:S01]  /*01d0*/  S2UR UR8, SR_CgaCtaId ;  /* 0x00000000000879c3 */ /* 0x000e220000008800 */
[----:B------:R-:W-:Y:S01]  /*01e0*/  UISETP.GE.AND UP0, UPT, UR16, 0x1, UPT ;  /* 0x000000011000788c */ /* 0x000fe2000bf06270 */
[C---:B------:R-:W-:Y:S01]  /*01f0*/  LOP3.LUT R0, R3.reuse, 0xc0, RZ, 0xc0, !PT ;  /* 0x000000c003007812 */ /* 0x040fe200078ec0ff */
[----:B------:R-:W-:Y:S01]  /*0200*/  UMOV UR4, 0x400 ;  /* 0x0000040000047882 */ /* 0x000fe20000000000 */
[----:B------:R-:W-:Y:S01]  /*0210*/  IMAD.SHL.U32 R9, R3, 0x2, RZ ;  /* 0x0000000203097824 */ /* 0x000fe200078e00ff */
[----:B------:R-:W-:Y:S01]  /*0220*/  MOV R37, 0xff800000 ;  /* 0xff80000000257802 */ /* 0x000fe20000000f00 */
[----:B------:R-:W-:Y:S01]  /*0230*/  IMAD.MOV.U32 R20, RZ, RZ, -0x800000 ;  /* 0xff800000ff147424 */ /* 0x000fe200078e00ff */
[----:B------:R-:W-:-:S02]  /*0240*/  PLOP3.LUT P0, PT, PT, PT, UP0, 0x80, 0x0 ;  /* 0x000000000000781c */ /* 0x000fc40003f0f008 */
[----:B------:R-:W-:Y:S02]  /*0250*/  CS2R R16, SRZ ;  /* 0x0000000000107805 */ /* 0x000fe4000001ff00 */
[----:B------:R-:W-:Y:S02]  /*0260*/  SHF.R.U32.HI R0, RZ, 0x2, R0 ;  /* 0x00000002ff007819 */ /* 0x000fe40000011600 */
[----:B------:R-:W-:Y:S02]  /*0270*/  CS2R R18, SRZ ;  /* 0x0000000000127805 */ /* 0x000fe4000001ff00 */
[----:B------:R-:W-:Y:S02]  /*0280*/  MOV R34, 0x3f800000 ;  /* 0x3f80000000227802 */ /* 0x000fe40000000f00 */
[----:B------:R-:W-:Y:S02]  /*0290*/  LOP3.LUT R35, R0, 0x1fe, R9, 0x78, !PT ;  /* 0x000001fe00237812 */ /* 0x000fe400078e7809 */
[----:B------:R-:W-:-:S02]  /*02a0*/  MOV R0, 0x3f800000 ;  /* 0x3f80000000007802 */ /* 0x000fc40000000f00 */
[C---:B------:R-:W-:Y:S02]  /*02b0*/  SHF.L.U32 R2, R3.reuse, 0x3, RZ ;  /* 0x0000000303027819 */ /* 0x040fe400000006ff */
[----:B------:R-:W-:Y:S01]  /*02c0*/  SHF.L.U32 R11, R3, 0x5, RZ ;  /* 0x00000005030b7819 */ /* 0x000fe200000006ff */
[----:B0-----:R-:W-:-:S09]  /*02d0*/  ULEA UR8, UR8, UR4, 0x18 ;  /* 0x0000000408087291 */ /* 0x001fd2000f8ec03f */
[----:B--2---:R0:W-:Y:S04]  /*02e0*/  STS.U16 [R35+UR8], R4 ;  /* 0x0000000423007988 */ /* 0x0041e80008000408 */
[----:B---3--:R1:W-:Y:S01]  /*02f0*/  STS.U16 [R35+UR8+0x200], R6 ;  /* 0x0002000623007988 */ /* 0x0083e20008000408 */
[----:B0-----:R-:W-:Y:S02]  /*0300*/  CS2R R4, SRZ ;  /* 0x0000000000047805 */ /* 0x001fe4000001ff00 */
[----:B-1----:R-:W-:Y:S01]  /*0310*/  CS2R R6, SRZ ;  /* 0x0000000000067805 */ /* 0x002fe2000001ff00 */
[----:B------:R-:W-:Y:S06]  /*0320*/  @!P0 BRA `(.L_x_0) ;  /* 0x0000000c00f48947 */ /* 0x000fec0003800000 */
[----:B------:R-:W-:Y:S01]  /*0330*/  LOP3.LUT R4, R9, 0x10, RZ, 0xc0, !PT ;  /* 0x0000001009047812 */ /* 0x000fe200078ec0ff */
[----:B------:R-:W-:Y:S01]  /*0340*/  ULDC.64 UR12, c[0x0][0x260] ;  /* 0x00009800000c7ab9 */ /* 0x000fe20000000a00 */
[C---:B------:R-:W-:Y:S01]  /*0350*/  LOP3.LUT R33, R3.reuse, 0x10, RZ, 0xc0, !PT ;  /* 0x0000001003217812 */ /* 0x040fe200078ec0ff */
[----:B------:R-:W-:Y:S01]  /*0360*/  UIMAD UR6, UR9, UR12, URZ ;  /* 0x0000000c090672a4 */ /* 0x000fe2000f8e023f */
[----:B------:R-:W-:Y:S01]  /*0370*/  SHF.L.U32 R0, R3, 0x6, RZ ;  /* 0x0000000603007819 */ /* 0x000fe200000006ff */
[----:B------:R-:W-:Y:S01]  /*0380*/  ULDC.64 UR10, c[0x0][0x250] ;  /* 0x00009400000a7ab9 */ /* 0x000fe20000000a00 */
[--C-:B------:R-:W-:Y:S01]  /*0390*/  LOP3.LUT R7, R4, 0x20, R3.reuse, 0xf8, !PT ;  /* 0x0000002004077812 */ /* 0x100fe200078ef803 */
[----:B------:R-:W-:Y:S01]  /*03a0*/  USHF.L.U32 UR7, UR6, 0x1, URZ ;  /* 0x0000000106077899 */ /* 0x000fe2000800063f */
[----:B------:R-:W-:Y:S01]  /*03b0*/  LEA R4, R33, UR8, 0x5 ;  /* 0x0000000821047c11 */ /* 0x000fe2000f8e28ff */
[----:B------:R-:W-:Y:S01]  /*03c0*/  UIMAD UR4, UR9, UR10, URZ ;  /* 0x0000000a090472a4 */ /* 0x000fe2000f8e023f */
[----:B------:R-:W-:Y:S01]  /*03d0*/  LOP3.LUT R5, R0, 0x1c0, RZ, 0xc0, !PT ;  /* 0x000001c000057812 */ /* 0x000fe200078ec0ff */
[----:B------:R-:W-:Y:S01]  /*03e0*/  IMAD R10, R10, UR13, RZ ;  /* 0x0000000d0a0a7c24 */ /* 0x000fe2000f8e02ff */
[----:B------:R-:W-:Y:S01]  /*03f0*/  LOP3.LUT R0, R7, 0x30, R2, 0x78, !PT ;  /* 0x0000003007007812 */ /* 0x000fe200078e7802 */
[----:B------:R-:W-:Y:S01]  /*0400*/  IMAD R33, R33, -0x10, R4 ;  /* 0xfffffff021217824 */ /* 0x000fe200078e0204 */
[----:B------:R-:W-:Y:S01]  /*0410*/  SHF.R.S32.HI R6, RZ, 0x2, R3 ;  /* 0x00000002ff067819 */ /* 0x000fe20000011403 */
[----:B------:R-:W-:Y:S01]  /*0420*/  ULDC UR5, c[0x0][0x258] ;  /* 0x0000960000057ab9 */ /* 0x000fe20000000800 */
[C---:B------:R-:W-:Y:S01]  /*0430*/  LOP3.LUT R32, R5.reuse, 0x30, R2, 0xf8, !PT ;  /* 0x0000003005207812 */ /* 0x040fe200078ef802 */
[----:B------:R-:W-:Y:S01]  /*0440*/  ULDC.64 UR20, c[0x0][0x220] ;  /* 0x0000880000147ab9 */ /* 0x000fe20000000a00 */
[----:B------:R-:W-:Y:S01]  /*0450*/  IADD3 R2, R5, R4, R0 ;  /* 0x0000000405027210 */ /* 0x000fe20007ffe000 */
[----:B------:R-:W-:Y:S01]  /*0460*/  ULDC.64 UR18, c[0x0][0x218] ;  /* 0x0000860000127ab9 */ /* 0x000fe20000000a00 */
[----:B------:R-:W-:Y:S01]  /*0470*/  SGXT R4, R6, 0x1 ;  /* 0x000000010604781a */ /* 0x000fe20000000200 */
[----:B------:R-:W-:Y:S01]  /*0480*/  IMAD.MOV.U32 R39, RZ, RZ, -0x800000 ;  /* 0xff800000ff277424 */ /* 0x000fe200078e00ff */
[----:B------:R-:W-:-:S02]  /*0490*/  LOP3.LUT R0, R3, 0xf, RZ, 0xc0, !PT ;  /* 0x0000000f03007812 */ /* 0x000fc400078ec0ff */
[----:B------:R-:W-:Y:S02]  /*04a0*/  CS2R R16, SRZ ;  /* 0x0000000000107805 */ /* 0x000fe4000001ff00 */
[----:B------:R-:W-:Y:S02]  /*04b0*/  LOP3.LUT R4, R4, 0x90, RZ, 0xc0, !PT ;  /* 0x0000009004047812 */ /* 0x000fe400078ec0ff */
[----:B------:R-:W-:Y:S02]  /*04c0*/  CS2R R18, SRZ ;  /* 0x0000000000127805 */ /* 0x000fe4000001ff00 */
[----:B------:R-:W-:Y:S01]  /*04d0*/  MOV R5, UR7 ;  /* 0x0000000700057c02 */ /* 0x000fe20008000f00 */
[----:B------:R-:W-:Y:S01]  /*04e0*/  IMAD R0, R0, UR5, RZ ;  /* 0x0000000500007c24 */ /* 0x000fe2000f8e02ff */
[----:B------:R-:W-:Y:S01]  /*04f0*/  LOP3.LUT R12, R4, 0x60, R11, 0xf8, !PT ;  /* 0x00000060040c7812 */ /* 0x000fe200078ef80b */
[----:B------:R-:W-:Y:S01]  /*0500*/  USHF.L.U32 UR5, UR4, 0x1, URZ ;  /* 0x0000000104057899 */ /* 0x000fe2000800063f */
[----:B------:R-:W0:Y:S01]  /*0510*/  LDC R11, c[0x0][0x268] ;  /* 0x00009a00ff0b7b82 */ /* 0x000e220000000800 */
[C---:B------:R-:W-:Y:S01]  /*0520*/  IMAD.SHL.U32 R4, R10.reuse, 0x2, RZ ;  /* 0x000000020a047824 */ /* 0x040fe200078e00ff */
[--C-:B------:R-:W-:Y:S01]  /*0530*/  SHF.R.S32.HI R6, RZ, 0x6, R3.reuse ;  /* 0x00000006ff067819 */ /* 0x100fe20000011403 */
[----:B------:R-:W-:Y:S01]  /*0540*/  UIMAD.WIDE UR6, UR6, 0x2, URZ ;  /* 0x00000002060678a5 */ /* 0x000fe2000f8e023f */
[----:B------:R-:W-:Y:S01]  /*0550*/  SHF.R.U32.HI R3, RZ, 0x4, R3 ;  /* 0x00000004ff037819 */ /* 0x000fe20000011603 */
[----:B------:R-:W-:Y:S01]  /*0560*/  IMAD.HI R10, R10, 0x2, RZ ;  /* 0x000000020a0a7827 */ /* 0x000fe200078e02ff */
[----:B------:R-:W-:-:S02]  /*0570*/  IADD3 R40, P2, P3, R4, UR20, R5 ;  /* 0x0000001404287c10 */ /* 0x000fc4000fb5e005 */
[C---:B------:R-:W-:Y:S01]  /*0580*/  SHF.L.U32 R4, R0.reuse, 0x1, RZ ;  /* 0x0000000100047819 */ /* 0x040fe200000006ff */
[----:B------:R-:W-:Y:S01]  /*0590*/  IMAD.HI R0, R0, 0x2, RZ ;  /* 0x0000000200007827 */ /* 0x000fe200078e02ff */
[----:B------:R-:W-:Y:S01]  /*05a0*/  MOV R45, UR5 ;  /* 0x00000005002d7c02 */ /* 0x000fe20008000f00 */
[----:B------:R-:W-:Y:S01]  /*05b0*/  UIMAD.WIDE UR4, UR4, 0x2, URZ ;  /* 0x00000002040478a5 */ /* 0x000fe2000f8e023f */
[----:B------:R-:W-:Y:S01]  /*05c0*/  SGXT R5, R6, 0x1 ;  /* 0x000000010605781a */ /* 0x000fe20000000200 */
[----:B------:R-:W-:Y:S01]  /*05d0*/  UMOV UR6, URZ ;  /* 0x0000003f00067c82 */ /* 0x000fe20008000000 */
[----:B------:R-:W-:Y:S02]  /*05e0*/  IADD3 R45, P0, P1, R4, UR18, R45 ;  /* 0x00000012042d7c10 */ /* 0x000fe4000f91e02d */
[----:B------:R-:W-:Y:S02]  /*05f0*/  SGXT.U32 R4, R3, 0x4 ;  /* 0x000000040304781a */ /* 0x000fe40000000000 */
[----:B------:R-:W-:Y:S01]  /*0600*/  LOP3.LUT R6, R5, 0x90, RZ, 0xc0, !PT ;  /* 0x0000009005067812 */ /* 0x000fe200078ec0ff */
[----:B------:R-:W-:Y:S01]  /*0610*/  IMAD.U32 R5, RZ, RZ, UR7 ;  /* 0x00000007ff057e24 */ /* 0x000fe2000f8e00ff */
[--C-:B------:R-:W-:Y:S01]  /*0620*/  LOP3.LUT R32, R32, 0x30, R9.reuse, 0x78, !PT ;  /* 0x0000003020207812 */ /* 0x100fe200078e7809 */
[----:B------:R-:W-:Y:S01]  /*0630*/  IMAD R4, R4, UR11, RZ ;  /* 0x0000000b04047c24 */ /* 0x000fe2000f8e02ff */
[--C-:B------:R-:W-:Y:S01]  /*0640*/  LOP3.LUT R3, R6, 0x17e, R9.reuse, 0x78, !PT ;  /* 0x0000017e06037812 */ /* 0x100fe200078e7809 */
[----:B------:R-:W-:Y:S01]  /*0650*/  UMOV UR4, URZ ;  /* 0x0000003f00047c82 */ /* 0x000fe20008000000 */
[----:B------:R-:W-:Y:S01]  /*0660*/  LOP3.LUT R12, R12, 0x10, R9, 0x78, !PT ;  /* 0x000000100c0c7812 */ /* 0x000fe200078e7809 */
[----:B0-----:R-:W-:Y:S01]  /*0670*/  IMAD R8, R8, R11, RZ ;  /* 0x0000000b08087224 */ /* 0x001fe200078e02ff */
[----:B------:R-:W-:Y:S01]  /*0680*/  MOV R7, UR5 ;  /* 0x0000000500077c02 */ /* 0x000fe20008000f00 */
[----:B------:R-:W-:Y:S01]  /*0690*/  UMOV UR5, URZ ;  /* 0x0000003f00057c82 */ /* 0x000fe20008000000 */
[----:B------:R-:W-:Y:S01]  /*06a0*/  MOV R9, UR11 ;  /* 0x0000000b00097c02 */ /* 0x000fe20008000f00 */
[----:B------:R-:W-:Y:S01]  /*06b0*/  IMAD.IADD R33, R12, 0x1, R33 ;  /* 0x000000010c217824 */ /* 0x000fe200078e0221 */
[----:B------:R-:W-:Y:S01]  /*06c0*/  IADD3.X R10, R10, UR21, R5, P2, P3 ;  /* 0x000000150a0a7c10 */ /* 0x000fe200097e6405 */
[----:B------:R-:W-:Y:S01]  /*06d0*/  ULDC UR7, c[0x0][0x238] ;  /* 0x00008e0000077ab9 */ /* 0x000fe20000000800 */
[----:B------:R-:W-:-:S02]  /*06e0*/  IADD3.X R7, R0, UR19, R7, P0, P1 ;  /* 0x0000001300077c10 */ /* 0x000fc400087e2407 */
[----:B------:R-:W-:Y:S02]  /*06f0*/  LEA R0, R9, R4, 0x4 ;  /* 0x0000000409007211 */ /* 0x000fe400078e20ff */
[----:B------:R-:W-:Y:S02]  /*0700*/  LEA R5, R11, R8, 0x3 ;  /* 0x000000080b057211 */ /* 0x000fe400078e18ff */
[-C--:B------:R-:W-:Y:S02]  /*0710*/  LEA R42, P2, R8, R40.reuse, 0x1 ;  /* 0x00000028082a7211 */ /* 0x080fe400078408ff */
[-C--:B------:R-:W-:Y:S02]  /*0720*/  LEA R46, P0, R4, R45.reuse, 0x1 ;  /* 0x0000002d042e7211 */ /* 0x080fe400078008ff */
[----:B------:R-:W-:Y:S02]  /*0730*/  LEA R44, P1, R0, R45, 0x1 ;  /* 0x0000002d002c7211 */ /* 0x000fe400078208ff */
[----:B------:R-:W-:-:S02]  /*0740*/  LEA R40, P3, R5, R40, 0x1 ;  /* 0x0000002805287211 */ /* 0x000fc400078608ff */
[-C--:B------:R-:W-:Y:S02]  /*0750*/  LEA.HI.X.SX32 R47, R4, R7.reuse, 0x1, P0 ;  /* 0x00000007042f7211 */ /* 0x080fe400000f0eff */
[----:B------:R-:W-:Y:S02]  /*0760*/  LEA.HI.X.SX32 R45, R0, R7, 0x1, P1 ;  /* 0x00000007002d7211 */ /* 0x000fe400008f0eff */
[----:B------:R-:W-:Y:S02]  /*0770*/  CS2R R6, SRZ ;  /* 0x0000000000067805 */ /* 0x000fe4000001ff00 */
[-C--:B------:R-:W-:Y:S02]  /*0780*/  LEA.HI.X.SX32 R41, R5, R10.reuse, 0x1, P3 ;  /* 0x0000000a05297211 */ /* 0x080fe400018f0eff */
[----:B------:R-:W-:Y:S02]  /*0790*/  CS2R R4, SRZ ;  /* 0x0000000000047805 */ /* 0x000fe4000001ff00 */
[----:B------:R-:W-:-:S02]  /*07a0*/  LEA.HI.X.SX32 R43, R8, R10, 0x1, P2 ;  /* 0x0000000a082b7211 */ /* 0x000fc400010f0eff */
[----:B------:R-:W-:Y:S02]  /*07b0*/  MOV R34, 0x3f800000 ;  /* 0x3f80000000227802 */ /* 0x000fe40000000f00 */
[----:B------:R-:W-:Y:S02]  /*07c0*/  MOV R38, 0xff800000 ;  /* 0xff80000000267802 */ /* 0x000fe40000000f00 */
[----:B------:R-:W-:-:S07]  /*07d0*/  MOV R0, 0x3f800000 ;  /* 0x3f80000000007802 */ /* 0x000fce0000000f00 */
.L_x_1:
[----:B------:R-:W-:Y:S02]  /*07e0*/  MOV R9, UR4 ;  /* 0x0000000400097c02 */ /* 0x000fe40008000f00 */
[----:B------:R-:W-:-:S03]  /*07f0*/  MOV R11, UR4 ;  /* 0x00000004000b7c02 */ /* 0x000fc60008000f00 */
[----:B------:R-:W-:-:S04]  /*0800*/  IMAD.WIDE R8, R9, 0x2, R46 ;  /* 0x0000000209087825 */ /* 0x000fc800078e022e */
[----:B------:R-:W-:Y:S02]  /*0810*/  IMAD.WIDE R10, R11, 0x2, R44 ;  /* 0x000000020b0a7825 */ /* 0x000fe400078e022c */
[----:B------:R-:W2:Y:S04]  /*0820*/  LDG.E.U16 R8, desc[UR14][R8.64] ;  /* 0x0000000e08087981 */ /* 0x000ea8000c1e1500 */
[----:B------:R-:W3:Y:S01]  /*0830*/  LDG.E.U16 R10, desc[UR14][R10.64] ;  /* 0x0000000e0a0a7981 */ /* 0x000ee2000c1e1500 */
[----:B------:R-:W-:Y:S01]  /*0840*/  IMAD.U32 R49, RZ, RZ, UR5 ;  /* 0x00000005ff317e24 */ /* 0x000fe2000f8e00ff */
[----:B------:R-:W-:Y:S01]  /*0850*/  MOV R51, UR5 ;  /* 0x0000000500337c02 */ /* 0x000fe20008000f00 */
[----:B------:R-:W-:Y:S02]  /*0860*/  BAR.SYNC.DEFER_BLOCKING 0x0 ;  /* 0x0000000000007b1d */ /* 0x000fe40000010000 */
[----:B------:R-:W-:-:S04]  /*0870*/  IMAD.WIDE R48, R49, 0x2, R42 ;  /* 0x0000000231307825 */ /* 0x000fc800078e022a */
[----:B------:R-:W-:Y:S01]  /*0880*/  IMAD.WIDE R50, R51, 0x2, R40 ;  /* 0x0000000233327825 */ /* 0x000fe200078e0228 */
[----:B--2---:R-:W-:Y:S04]  /*0890*/  STS.U16 [R3+UR8+0x400], R8 ;  /* 0x0004000803007988 */ /* 0x004fe80008000408 */
[----:B---3--:R-:W-:Y:S01]  /*08a0*/  STS.U16 [R3+UR8+0x600], R10 ;  /* 0x0006000a03007988 */ /* 0x008fe20008000408 */
[----:B------:R-:W-:Y:S06]  /*08b0*/  BAR.SYNC.DEFER_BLOCKING 0x0 ;  /* 0x0000000000007b1d */ /* 0x000fec0000010000 */
[----:B------:R-:W-:Y:S04]  /*08c0*/  LDSM.16.MT88.4 R24, [R2] ;  /* 0x000000000218783b */ /* 0x000fe80000004200 */
[----:B------:R-:W0:Y:S04]  /*08d0*/  LDSM.16.M88.4 R20, [R33+0x400] ;  /* 0x000400002114783b */ /* 0x000e280000000200 */
[----:B------:R-:W1:Y:S04]  /*08e0*/  LDSM.16.M88.4 R28, [R33+0x600] ;  /* 0x00060000211c783b */ /* 0x000e680000000200 */
[----:B------:R2:W3:Y:S04]  /*08f0*/  LDG.E.U16 R48, desc[UR14][R48.64] ;  /* 0x0000000e30307981 */ /* 0x0004e8000c1e1500 */
[----:B------:R-:W4:Y:S01]  /*0900*/  LDG.E.U16 R50, desc[UR14][R50.64] ;  /* 0x0000000e32327981 */ /* 0x000f22000c1e1500 */
[----:B------:R-:W-:-:S02]  /*0910*/  UIADD3 UR6, UR6, 0x20, URZ ;  /* 0x0000002006067890 */ /* 0x000fc4000fffe03f */
[----:B------:R-:W-:Y:S01]  /*0920*/  ULEA UR4, UR11, UR4, 0x5 ;  /* 0x000000040b047291 */ /* 0x000fe2000f8e283f */
[----:B------:R-:W-:Y:S01]  /*0930*/  BAR.SYNC.DEFER_BLOCKING 0x0 ;  /* 0x0000000000007b1d */ /* 0x000fe20000010000 */
[----:B------:R-:W-:Y:S02]  /*0940*/  UISETP.GE.AND UP0, UPT, UR6, UR16, UPT ;  /* 0x000000100600728c */ /* 0x000fe4000bf06270 */
[----:B------:R-:W-:-:S04]  /*0950*/  ULEA UR5, UR13, UR5, 0x5 ;  /* 0x000000050d057291 */ /* 0x000fc8000f8e283f */
[----:B------:R-:W-:Y:S01]  /*0960*/  PLOP3.LUT P0, PT, PT, PT, UP0, 0x80, 0x0 ;  /* 0x000000000000781c */ /* 0x000fe20003f0f008 */
[C---:B0-----:R-:W-:Y:S06]  /*0970*/  HMMA.16816.F32.BF16 R12, R24.reuse, R20, RZ ;  /* 0x00000014180c723c */ /* 0x041fec00000418ff */
[C---:B------:R-:W-:Y:S06]  /*0980*/  HMMA.16816.F32.BF16 R20, R24.reuse, R22, RZ ;  /* 0x000000161814723c */ /* 0x040fec00000418ff */
[C---:B-1----:R-:W-:Y:S06]  /*0990*/  HMMA.16816.F32.BF16 R8, R24.reuse, R28, RZ ;  /* 0x0000001c1808723c */ /* 0x042fec00000418ff */
[----:B------:R-:W-:Y:S06]  /*09a0*/  HMMA.16816.F32.BF16 R24, R24, R30, RZ ;  /* 0x0000001e1818723c */ /* 0x000fec00000418ff */
[----:B------:R-:W-:Y:S01]  /*09b0*/  FMUL R28, R12, UR7 ;  /* 0x000000070c1c7c20 */ /* 0x000fe20008400000 */
[----:B------:R-:W-:-:S05]  /*09c0*/  FMUL R29, R13, UR7 ;  /* 0x000000070d1d7c20 */ /* 0x000fca0008400000 */
[----:B------:R-:W-:Y:S01]  /*09d0*/  FMNMX R29, R28, R29, !PT ;  /* 0x0000001d1c1d7209 */ /* 0x000fe20007800000 */
        /* <DEDUP_REMOVED lines=11> */
[----:B------:R-:W-:-:S05]  /*0a90*/  FMNMX R29, R28, R29, !PT ;  /* 0x0000001d1c1d7209 */ /* 0x000fca0007800000 */
[----:B------:R-:W0:Y:S02]  /*0aa0*/  SHFL.BFLY PT, R28, R29, 0x2, 0x1f ;  /* 0x0c401f001d1c7f89 */ /* 0x000e2400000e0000 */
[----:B0-----:R-:W-:-:S05]  /*0ab0*/  FMNMX R30, R29, R28, !PT ;  /* 0x0000001c1d1e7209 */ /* 0x001fca0007800000 */
[----:B------:R-:W0:Y:S02]  /*0ac0*/  SHFL.BFLY PT, R31, R30, 0x1, 0x1f ;  /* 0x0c201f001e1f7f89 */ /* 0x000e2400000e0000 */
[----:B0-----:R-:W-:-:S04]  /*0ad0*/  FMNMX R31, R30, R31, !PT ;  /* 0x0000001f1e1f7209 */ /* 0x001fc80007800000 */
[----:B------:R-:W-:-:S05]  /*0ae0*/  FMNMX R37, R31, R38, !PT ;  /* 0x000000261f257209 */ /* 0x000fca0007800000 */
[--C-:B------:R-:W-:Y:S01]  /*0af0*/  FFMA R13, R13, UR7, -R37.reuse ;  /* 0x000000070d0d7c23 */ /* 0x100fe20008000825 */
[--C-:B------:R-:W-:Y:S01]  /*0b00*/  FFMA R12, R12, UR7, -R37.reuse ;  /* 0x000000070c0c7c23 */ /* 0x100fe20008000825 */
[--C-:B------:R-:W-:Y:S01]  /*0b10*/  FFMA R20, R20, UR7, -R37.reuse ;  /* 0x0000000714147c23 */ /* 0x100fe20008000825 */
[--C-:B------:R-:W-:Y:S01]  /*0b20*/  FFMA R21, R21, UR7, -R37.reuse ;  /* 0x0000000715157c23 */ /* 0x100fe20008000825 */
[----:B------:R-:W-:Y:S01]  /*0b30*/  FMUL R13, R13, 1.4426950216293334961 ;  /* 0x3fb8aa3b0d0d7820 */ /* 0x000fe20000400000 */
[----:B------:R-:W-:Y:S01]  /*0b40*/  FMUL R12, R12, 1.4426950216293334961 ;  /* 0x3fb8aa3b0c0c7820 */ /* 0x000fe20000400000 */
[----:B------:R-:W-:Y:S01]  /*0b50*/  FMUL R20, R20, 1.4426950216293334961 ;  /* 0x3fb8aa3b14147820 */ /* 0x000fe20000400000 */
[----:B------:R-:W-:Y:S01]  /*0b60*/  FMUL R21, R21, 1.4426950216293334961 ;  /* 0x3fb8aa3b15157820 */ /* 0x000fe20000400000 */
[--C-:B------:R-:W-:Y:S01]  /*0b70*/  FFMA R8, R8, UR7, -R37.reuse ;  /* 0x0000000708087c23 */ /* 0x100fe20008000825 */
[----:B------:R-:W-:Y:S01]  /*0b80*/  MUFU.EX2 R28, R12 ;  /* 0x0000000c001c7308 */ /* 0x000fe20000000800 */
[--C-:B------:R-:W-:Y:S01]  /*0b90*/  FFMA R9, R9, UR7, -R37.reuse ;  /* 0x0000000709097c23 */ /* 0x100fe20008000825 */
[--C-:B------:R-:W-:Y:S01]  /*0ba0*/  FFMA R24, R24, UR7, -R37.reuse ;  /* 0x0000000718187c23 */ /* 0x100fe20008000825 */
[----:B------:R-:W-:Y:S01]  /*0bb0*/  FMUL R29, R8, 1.4426950216293334961 ;  /* 0x3fb8aa3b081d7820 */ /* 0x000fe20000400000 */
[----:B------:R-:W-:Y:S01]  /*0bc0*/  FFMA R25, R25, UR7, -R37 ;  /* 0x0000000719197c23 */ /* 0x000fe20008000825 */
[----:B------:R-:W-:-:S03]  /*0bd0*/  FMUL R31, R9, 1.4426950216293334961 ;  /* 0x3fb8aa3b091f7820 */ /* 0x000fc60000400000 */
[----:B------:R-:W2:Y:S08]  /*0be0*/  MUFU.EX2 R13, R13 ;  /* 0x0000000d000d7308 */ /* 0x000eb00000000800 */
[----:B------:R0:W1:Y:S08]  /*0bf0*/  MUFU.EX2 R30, R20 ;  /* 0x00000014001e7308 */ /* 0x0000700000000800 */
[----:B------:R-:W5:Y:S01]  /*0c00*/  MUFU.EX2 R21, R21 ;  /* 0x0000001500157308 */ /* 0x000f620000000800 */
[----:B--2---:R-:W-:Y:S01]  /*0c10*/  FADD R49, R28, R13 ;  /* 0x0000000d1c317221 */ /* 0x004fe20000000000 */
[----:B------:R-:W-:Y:S01]  /*0c20*/  F2FP.BF16.F32.PACK_AB R28, R13, R28 ;  /* 0x0000001c0d1c723e */ /* 0x000fe200000010ff */
[----:B0-----:R-:W-:-:S05]  /*0c30*/  FMUL R20, R15, UR7 ;  /* 0x000000070f147c20 */ /* 0x001fca0008400000 */
[----:B------:R-:W0:Y:S01]  /*0c40*/  MUFU.EX2 R8, R29 ;  /* 0x0000001d00087308 */ /* 0x000e220000000800 */
[----:B-1----:R-:W-:-:S07]  /*0c50*/  FADD R12, R30, R49 ;  /* 0x000000311e0c7221 */ /* 0x002fce0000000000 */
[----:B------:R-:W1:Y:S01]  /*0c60*/  MUFU.EX2 R9, R31 ;  /* 0x0000001f00097308 */ /* 0x000e620000000800 */
[C---:B-----5:R-:W-:Y:S01]  /*0c70*/  FADD R13, R21.reuse, R12 ;  /* 0x0000000c150d7221 */ /* 0x060fe20000000000 */
[----:B------:R-:W-:-:S03]  /*0c80*/  F2FP.BF16.F32.PACK_AB R30, R21, R30 ;  /* 0x0000001e151e723e */ /* 0x000fc600000010ff */
[----:B0-----:R-:W-:Y:S01]  /*0c90*/  FADD R12, R8, R13 ;  /* 0x0000000d080c7221 */ /* 0x001fe20000000000 */
[----:B------:R-:W-:Y:S01]  /*0ca0*/  FMUL R13, R24, 1.4426950216293334961 ;  /* 0x3fb8aa3b180d7820 */ /* 0x000fe20000400000 */
[----:B------:R-:W-:-:S05]  /*0cb0*/  FMUL R24, R25, 1.4426950216293334961 ;  /* 0x3fb8aa3b19187820 */ /* 0x000fca0000400000 */
[----:B------:R-:W0:Y:S01]  /*0cc0*/  MUFU.EX2 R13, R13 ;  /* 0x0000000d000d7308 */ /* 0x000e220000000800 */
[C---:B-1----:R-:W-:Y:S01]  /*0cd0*/  FADD R12, R9.reuse, R12 ;  /* 0x0000000c090c7221 */ /* 0x042fe20000000000 */
[----:B------:R-:W-:Y:S01]  /*0ce0*/  F2FP.BF16.F32.PACK_AB R8, R9, R8 ;  /* 0x000000080908723e */ /* 0x000fe200000010ff */
[----:B------:R-:W-:-:S05]  /*0cf0*/  FMUL R9, R14, UR7 ;  /* 0x000000070e097c20 */ /* 0x000fca0008400000 */
[----:B------:R-:W-:Y:S01]  /*0d00*/  FMNMX R20, R9, R20, !PT ;  /* 0x0000001409147209 */ /* 0x000fe20007800000 */
[----:B------:R-:W-:Y:S01]  /*0d10*/  FMUL R9, R22, UR7 ;  /* 0x0000000716097c20 */ /* 0x000fe20008400000 */
[----:B------:R-:W1:Y:S04]  /*0d20*/  MUFU.EX2 R24, R24 ;  /* 0x0000001800187308 */ /* 0x000e680000000800 */
        /* <DEDUP_REMOVED lines=11> */
[----:B------:R-:W2:Y:S04]  /*0de0*/  SHFL.BFLY PT, R20, R9, 0x2, 0x1f ;  /* 0x0c401f0009147f89 */ /* 0x000ea800000e0000 */
[----:B---3--:R-:W-:Y:S01]  /*0df0*/  STS.U16 [R35+UR8+0x400], R48 ;  /* 0x0004003023007988 */ /* 0x008fe20008000408 */
[----:B--2---:R-:W-:-:S03]  /*0e00*/  FMNMX R21, R9, R20, !PT ;  /* 0x0000001409157209 */ /* 0x004fc60007800000 */
[----:B----4-:R-:W-:Y:S04]  /*0e10*/  STS.U16 [R35+UR8+0x600], R50 ;  /* 0x0006003223007988 */ /* 0x010fe80008000408 */
[----:B------:R-:W2:Y:S02]  /*0e20*/  SHFL.BFLY PT, R20, R21, 0x1, 0x1f ;  /* 0x0c201f0015147f89 */ /* 0x000ea400000e0000 */
[----:B--2---:R-:W-:-:S04]  /*0e30*/  FMNMX R20, R21, R20, !PT ;  /* 0x0000001415147209 */ /* 0x004fc80007800000 */
        /* <DEDUP_REMOVED lines=10> */
[--C-:B------:R-:W-:Y:S01]  /*0ee0*/  FFMA R11, R11, UR7, -R20.reuse ;  /* 0x000000070b0b7c23 */ /* 0x100fe20008000814 */
[----:B------:R-:W-:Y:S01]  /*0ef0*/  MUFU.EX2 R29, R29 ;  /* 0x0000001d001d7308 */ /* 0x000fe20000000800 */
[----:B------:R-:W-:Y:S01]  /*0f00*/  FFMA R26, R26, UR7, -R20 ;  /* 0x000000071a1a7c23 */ /* 0x000fe20008000814 */
[----:B------:R-:W-:Y:S01]  /*0f10*/  FMUL R9, R10, 1.4426950216293334961 ;  /* 0x3fb8aa3b0a097820 */ /* 0x000fe20000400000 */
[----:B------:R-:W-:Y:S01]  /*0f20*/  FMUL R48, R11, 1.4426950216293334961 ;  /* 0x3fb8aa3b0b307820 */ /* 0x000fe20000400000 */
[----:B0-----:R-:W-:Y:S01]  /*0f30*/  FADD R11, R13, R12 ;  /* 0x0000000c0d0b7221 */ /* 0x001fe20000000000 */
[----:B------:R-:W-:Y:S01]  /*0f40*/  FMUL R26, R26, 1.4426950216293334961 ;  /* 0x3fb8aa3b1a1a7820 */ /* 0x000fe20000400000 */
[----:B------:R-:W-:Y:S01]  /*0f50*/  FFMA R27, R27, UR7, -R20 ;  /* 0x000000071b1b7c23 */ /* 0x000fe20008000814 */
[C---:B-1----:R-:W-:Y:S01]  /*0f60*/  F2FP.BF16.F32.PACK_AB R10, R24.reuse, R13 ;  /* 0x0000000d180a723e */ /* 0x042fe200000010ff */
[----:B------:R-:W0:Y:S01]  /*0f70*/  MUFU.EX2 R14, R14 ;  /* 0x0000000e000e7308 */ /* 0x000e220000000800 */
[----:B------:R-:W-:Y:S01]  /*0f80*/  FADD R12, R24, R11 ;  /* 0x0000000b180c7221 */ /* 0x000fe20000000000 */
[----:B------:R-:W-:-:S04]  /*0f90*/  FMUL R11, R27, 1.4426950216293334961 ;  /* 0x3fb8aa3b1b0b7820 */ /* 0x000fc80000400000 */
[----:B------:R-:W1:Y:S02]  /*0fa0*/  SHFL.BFLY PT, R13, R12, 0x2, 0x1f ;  /* 0x0c401f000c0d7f89 */ /* 0x000e6400000e0000 */
[----:B------:R-:W2:Y:S08]  /*0fb0*/  MUFU.EX2 R31, R31 ;  /* 0x0000001f001f7308 */ /* 0x000eb00000000800 */
[----:B------:R-:W3:Y:S01]  /*0fc0*/  MUFU.EX2 R22, R22 ;  /* 0x0000001600167308 */ /* 0x000ee20000000800 */
[----:B0-----:R-:W-:Y:S01]  /*0fd0*/  FADD R24, R29, R14 ;  /* 0x0000000e1d187221 */ /* 0x001fe20000000000 */
[----:B------:R-:W-:-:S06]  /*0fe0*/  F2FP.BF16.F32.PACK_AB R29, R14, R29 ;  /* 0x0000001d0e1d723e */ /* 0x000fcc00000010ff */
[----:B------:R-:W0:Y:S01]  /*0ff0*/  MUFU.EX2 R9, R9 ;  /* 0x0000000900097308 */ /* 0x000e220000000800 */
[----:B--2---:R-:W-:Y:S01]  /*1000*/  FADD R15, R31, R24 ;  /* 0x000000181f0f7221 */ /* 0x004fe20000000000 */
[----:B-1----:R-:W-:Y:S01]  /*1010*/  FADD R27, R12, R13 ;  /* 0x0000000d0c1b7221 */ /* 0x002fe20000000000 */
[----:B------:R-:W-:-:S05]  /*1020*/  FADD R12, -R37, R38 ;  /* 0x00000026250c7221 */ /* 0x000fca0000000100 */
[----:B------:R-:W1:Y:S01]  /*1030*/  MUFU.EX2 R48, R48 ;  /* 0x0000003000307308 */ /* 0x000e620000000800 */
[C---:B---3--:R-:W-:Y:S01]  /*1040*/  FADD R24, R22.reuse, R15 ;  /* 0x0000000f16187221 */ /* 0x048fe20000000000 */
[----:B------:R-:W-:Y:S01]  /*1050*/  F2FP.BF16.F32.PACK_AB R31, R22, R31 ;  /* 0x0000001f161f723e */ /* 0x000fe200000010ff */
[----:B------:R-:W2:Y:S01]  /*1060*/  SHFL.BFLY PT, R14, R27, 0x1, 0x1f ;  /* 0x0c201f001b0e7f89 */ /* 0x000ea200000e0000 */
[----:B------:R-:W-:-:S04]  /*1070*/  MOV R38, R37 ;  /* 0x0000002500267202 */ /* 0x000fc80000000f00 */
[----:B------:R-:W3:Y:S01]  /*1080*/  MUFU.EX2 R26, R26 ;  /* 0x0000001a001a7308 */ /* 0x000ee20000000800 */
[----:B0-----:R-:W-:-:S07]  /*1090*/  FADD R15, R9, R24 ;  /* 0x00000018090f7221 */ /* 0x001fce0000000000 */
[----:B------:R-:W0:Y:S01]  /*10a0*/  MUFU.EX2 R11, R11 ;  /* 0x0000000b000b7308 */ /* 0x000e220000000800 */
[C---:B-1----:R-:W-:Y:S01]  /*10b0*/  FADD R15, R48.reuse, R15 ;  /* 0x0000000f300f7221 */ /* 0x042fe20000000000 */
[----:B------:R-:W-:-:S03]  /*10c0*/  F2FP.BF16.F32.PACK_AB R9, R48, R9 ;  /* 0x000000093009723e */ /* 0x000fc600000010ff */
[----:B---3--:R-:W-:Y:S01]  /*10d0*/  FADD R24, R26, R15 ;  /* 0x0000000f1a187221 */ /* 0x008fe20000000000 */
[----:B--2---:R-:W-:-:S03]  /*10e0*/  FADD R23, R27, R14 ;  /* 0x0000000e1b177221 */ /* 0x004fc60000000000 */
[C---:B0-----:R-:W-:Y:S01]  /*10f0*/  FADD R15, R11.reuse, R24 ;  /* 0x000000180b0f7221 */ /* 0x041fe20000000000 */
[----:B------:R-:W-:-:S04]  /*1100*/  F2FP.BF16.F32.PACK_AB R11, R11, R26 ;  /* 0x0000001a0b0b723e */ /* 0x000fc800000010ff */
[----:B------:R-:W0:Y:S02]  /*1110*/  SHFL.BFLY PT, R24, R15, 0x2, 0x1f ;  /* 0x0c401f000f187f89 */ /* 0x000e2400000e0000 */
[----:B0-----:R-:W-:Y:S01]  /*1120*/  FADD R25, R15, R24 ;  /* 0x000000180f197221 */ /* 0x001fe20000000000 */
[----:B------:R-:W-:Y:S01]  /*1130*/  FMUL R24, R12, 1.4426950216293334961 ;  /* 0x3fb8aa3b0c187820 */ /* 0x000fe20000400000 */
[----:B------:R-:W-:Y:S06]  /*1140*/  BAR.SYNC.DEFER_BLOCKING 0x0 ;  /* 0x0000000000007b1d */ /* 0x000fec0000010000 */
[----:B------:R-:W0:Y:S01]  /*1150*/  MUFU.EX2 R24, R24 ;  /* 0x0000001800187308 */ /* 0x000e220000000800 */
[----:B------:R-:W1:Y:S01]  /*1160*/  SHFL.BFLY PT, R22, R25, 0x1, 0x1f ;  /* 0x0c201f0019167f89 */ /* 0x000e6200000e0000 */
[----:B0-----:R-:W-:-:S03]  /*1170*/  FMUL R16, R24, R16 ;  /* 0x0000001018107220 */ /* 0x001fc60000400000 */
[----:B------:R-:W0:Y:S01]  /*1180*/  LDSM.16.M88.4 R12, [R32+UR8+0x400] ;  /* 0x00040008200c783b */ /* 0x000e220008000200 */
[C---:B------:R-:W-:Y:S01]  /*1190*/  FMUL R17, R24.reuse, R17 ;  /* 0x0000001118117220 */ /* 0x040fe20000400000 */
[C---:B------:R-:W-:Y:S01]  /*11a0*/  FMUL R4, R24.reuse, R4 ;  /* 0x0000000418047220 */ /* 0x040fe20000400000 */
[C---:B------:R-:W-:Y:S01]  /*11b0*/  FMUL R5, R24.reuse, R5 ;  /* 0x0000000518057220 */ /* 0x040fe20000400000 */
[----:B------:R-:W-:Y:S01]  /*11c0*/  FFMA R34, R24, R34, R23 ;  /* 0x0000002218227223 */ /* 0x000fe20000000017 */
[----:B-1----:R-:W-:Y:S01]  /*11d0*/  FADD R21, R25, R22 ;  /* 0x0000001619157221 */ /* 0x002fe20000000000 */
[----:B------:R-:W-:Y:S01]  /*11e0*/  FADD R22, -R20, R39 ;  /* 0x0000002714167221 */ /* 0x000fe20000000100 */
[----:B------:R-:W-:-:S03]  /*11f0*/  MOV R39, R20 ;  /* 0x0000001400277202 */ /* 0x000fc60000000f00 */
[----:B------:R-:W-:-:S06]  /*1200*/  FMUL R22, R22, 1.4426950216293334961 ;  /* 0x3fb8aa3b16167820 */ /* 0x000fcc0000400000 */
[----:B------:R-:W1:Y:S02]  /*1210*/  MUFU.EX2 R22, R22 ;  /* 0x0000001600167308 */ /* 0x000e640000000800 */
[C---:B-1----:R-:W-:Y:S01]  /*1220*/  FMUL R18, R22.reuse, R18 ;  /* 0x0000001216127220 */ /* 0x042fe20000400000 */
[C---:B------:R-:W-:Y:S01]  /*1230*/  FMUL R19, R22.reuse, R19 ;  /* 0x0000001316137220 */ /* 0x040fe20000400000 */
[C---:B------:R-:W-:Y:S01]  /*1240*/  FMUL R6, R22.reuse, R6 ;  /* 0x0000000616067220 */ /* 0x040fe20000400000 */
[C---:B------:R-:W-:Y:S01]  /*1250*/  FMUL R7, R22.reuse, R7 ;  /* 0x0000000716077220 */ /* 0x040fe20000400000 */
[----:B------:R-:W-:-:S04]  /*1260*/  FFMA R0, R22, R0, R21 ;  /* 0x0000000016007223 */ /* 0x000fc80000000015 */
[----:B0-----:R-:W-:-:S15]  /*1270*/  HMMA.16816.F32.BF16 R16, R28, R12, R16 ;  /* 0x0000000c1c10723c */ /* 0x001fde0000041810 */
[----:B------:R-:W-:-:S09]  /*1280*/  NOP ;  /* 0x0000000000007918 */ /* 0x000fd20000000000 */
[----:B------:R-:W-:Y:S01]  /*1290*/  HMMA.16816.F32.BF16 R16, R8, R14, R16 ;  /* 0x0000000e0810723c */ /* 0x000fe20000041810 */
[----:B------:R-:W0:Y:S05]  /*12a0*/  LDSM.16.M88.4 R12, [R32+UR8+0x600] ;  /* 0x00060008200c783b */ /* 0x000e2a0008000200 */
[----:B0-----:R-:W-:-:S15]  /*12b0*/  HMMA.16816.F32.BF16 R4, R28, R12, R4 ;  /* 0x0000000c1c04723c */ /* 0x001fde0000041804 */
[----:B------:R-:W-:-:S09]  /*12c0*/  NOP ;  /* 0x0000000000007918 */ /* 0x000fd20000000000 */
[----:B------:R-:W-:Y:S01]  /*12d0*/  HMMA.16816.F32.BF16 R4, R8, R14, R4 ;  /* 0x0000000e0804723c */ /* 0x000fe20000041804 */
[----:B------:R-:W-:-:S08]  /*12e0*/  NOP ;  /* 0x0000000000007918 */ /* 0x000fd00000000000 */
[----:B------:R-:W-:-:S15]  /*12f0*/  @!P0 BRA `(.L_x_1) ;  /* 0xfffffff400388947 */ /* 0x000fde000383ffff */
.L_x_0:
[----:B------:R-:W0:Y:S01]  /*1300*/  S2R R2, SR_TID.X ;  /* 0x0000000000027919 */ /* 0x000e220000002100 */
[C---:B------:R-:W-:Y:S01]  /*1310*/  FSETP.GT.AND P1, PT, |R34|.reuse, 8.50705917302346158658e+37, PT ;  /* 0x7e8000002200780b */ /* 0x040fe20003f24200 */
[----:B------:R-:W-:Y:S01]  /*1320*/  IMAD.MOV.U32 R10, RZ, RZ, R4 ;  /* 0x000000ffff0a7224 */ /* 0x000fe200078e0004 */
[----:B------:R-:W-:Y:S01]  /*1330*/  MOV R25, R0 ;  /* 0x0000000000197202 */ /* 0x000fe20000000f00 */
[C---:B------:R-:W-:Y:S01]  /*1340*/  FMUL R4, R34.reuse, 8388608 ;  /* 0x4b00000022047820 */ /* 0x040fe20000400000 */
[C---:B------:R-:W-:Y:S01]  /*1350*/  FSETP.GEU.AND P5, PT, |R34|.reuse, 1.175494350822287508e-38, PT ;  /* 0x008000002200780b */ /* 0x040fe20003fae200 */
[----:B------:R-:W-:Y:S01]  /*1360*/  IMAD.MOV.U32 R12, RZ, RZ, R7 ;  /* 0x000000ffff0c7224 */ /* 0x000fe200078e0007 */
[----:B------:R-:W-:Y:S01]  /*1370*/  FSETP.GEU.AND P2, PT, R34, 1.175494350822287508e-38, PT ;  /* 0x008000002200780b */ /* 0x000fe20003f4e000 */
[C---:B------:R-:W-:Y:S01]  /*1380*/  FMUL R0, R25.reuse, 8388608 ;  /* 0x4b00000019007820 */ /* 0x040fe20000400000 */
[----:B------:R-:W-:Y:S01]  /*1390*/  FSETP.GEU.AND P3, PT, R25, 1.175494350822287508e-38, PT ;  /* 0x008000001900780b */ /* 0x000fe20003f6e000 */
[----:B------:R-:W1:Y:S01]  /*13a0*/  S2UR UR5, SR_CgaCtaId ;  /* 0x00000000000579c3 */ /* 0x000e620000008800 */
[----:B------:R-:W-:-:S07]  /*13b0*/  FSEL R4, R4, R34, !P2 ;  /* 0x0000002204047208 */ /* 0x000fce0005000000 */
[----:B------:R-:W-:Y:S01]  /*13c0*/  BAR.SYNC.DEFER_BLOCKING 0x0 ;  /* 0x0000000000007b1d */ /* 0x000fe20000010000 */
[C---:B------:R-:W-:Y:S01]  /*13d0*/  FSETP.GT.AND P0, PT, |R25|.reuse, 8.50705917302346158658e+37, PT ;  /* 0x7e8000001900780b */ /* 0x040fe20003f04200 */
[----:B------:R-:W-:Y:S01]  /*13e0*/  @P1 FMUL R34, R34, 0.25 ;  /* 0x3e80000022221820 */ /* 0x000fe20000400000 */
[----:B------:R-:W-:Y:S01]  /*13f0*/  FSEL R0, R0, R25, !P3 ;  /* 0x0000001900007208 */ /* 0x000fe20005800000 */
[----:B------:R-:W-:Y:S01]  /*1400*/  @P1 FMUL R10, R10, 0.25 ;  /* 0x3e8000000a0a1820 */ /* 0x000fe20000400000 */
[----:B------:R-:W-:Y:S01]  /*1410*/  MOV R13, R5 ;  /* 0x00000005000d7202 */ /* 0x000fe20000000f00 */
[----:B------:R-:W-:Y:S01]  /*1420*/  @!P5 FMUL R34, R34, 16777216 ;  /* 0x4b8000002222d820 */ /* 0x000fe20000400000 */
[----:B------:R-:W-:Y:S01]  /*1430*/  IADD3 R5, R4, -0x3f3504f3, RZ ;  /* 0xc0cafb0d04057810 */ /* 0x000fe20007ffe0ff */
[----:B------:R-:W-:Y:S01]  /*1440*/  VIADD R7, R0, 0xc0cafb0d ;  /* 0xc0cafb0d00077836 */ /* 0x000fe20000000000 */
[----:B------:R-:W-:Y:S01]  /*1450*/  FSETP.GEU.AND P4, PT, |R25|, 1.175494350822287508e-38, PT ;  /* 0x008000001900780b */ /* 0x000fe20003f8e200 */
[----:B------:R-:W-:Y:S01]  /*1460*/  @!P5 FMUL R10, R10, 16777216 ;  /* 0x4b8000000a0ad820 */ /* 0x000fe20000400000 */
[----:B------:R-:W-:Y:S01]  /*1470*/  LOP3.LUT R9, R5, 0xff800000, RZ, 0xc0, !PT ;  /* 0xff80000005097812 */ /* 0x000fe200078ec0ff */
[----:B------:R-:W-:Y:S01]  /*1480*/  @P1 FMUL R17, R17, 0.25 ;  /* 0x3e80000011111820 */ /* 0x000fe20000400000 */
[----:B------:R-:W-:Y:S01]  /*1490*/  LOP3.LUT R15, R7, 0xff800000, RZ, 0xc0, !PT ;  /* 0xff800000070f7812 */ /* 0x000fe200078ec0ff */
[----:B------:R-:W-:Y:S01]  /*14a0*/  @P0 FMUL R25, R25, 0.25 ;  /* 0x3e80000019190820 */ /* 0x000fe20000400000 */
[----:B------:R-:W-:Y:S01]  /*14b0*/  MOV R11, R6 ;  /* 0x00000006000b7202 */ /* 0x000fe20000000f00 */
[----:B------:R-:W-:Y:S01]  /*14c0*/  @P1 FMUL R13, R13, 0.25 ;  /* 0x3e8000000d0d1820 */ /* 0x000fe20000400000 */
[----:B------:R-:W-:Y:S01]  /*14d0*/  FSEL R6, RZ, -23, P2 ;  /* 0xc1b80000ff067808 */ /* 0x000fe20001000000 */
[----:B------:R-:W-:Y:S01]  /*14e0*/  @P1 FMUL R16, R16, 0.25 ;  /* 0x3e80000010101820 */ /* 0x000fe20000400000 */
[----:B------:R-:W-:Y:S01]  /*14f0*/  I2FP.F32.S32 R7, R9 ;  /* 0x0000000900077245 */ /* 0x000fe20000201400 */
[----:B------:R-:W-:Y:S01]  /*1500*/  @P0 FMUL R12, R12, 0.25 ;  /* 0x3e8000000c0c0820 */ /* 0x000fe20000400000 */
[C---:B0-----:R-:W-:Y:S01]  /*1510*/  SHF.L.U32 R22, R2.reuse, 0x5, RZ ;  /* 0x0000000502167819 */ /* 0x041fe200000006ff */
[----:B------:R-:W-:Y:S01]  /*1520*/  @!P4 FMUL R25, R25, 16777216 ;  /* 0x4b8000001919c820 */ /* 0x000fe20000400000 */
[----:B------:R-:W-:Y:S01]  /*1530*/  SHF.L.U32 R3, R2, 0x2, RZ ;  /* 0x0000000202037819 */ /* 0x000fe200000006ff */
[----:B------:R-:W-:Y:S01]  /*1540*/  FFMA.FTZ R6, R7, 1.1920928955078125e-07, R6 ;  /* 0x3400000007067823 */ /* 0x000fe20000010006 */
[C---:B------:R-:W-:Y:S01]  /*1550*/  LOP3.LUT R23, R22.reuse, 0x60, RZ, 0xc0, !PT ;  /* 0x0000006016177812 */ /* 0x040fe200078ec0ff */
[----:B------:R-:W-:Y:S01]  /*1560*/  @P0 FMUL R11, R11, 0.25 ;  /* 0x3e8000000b0b0820 */ /* 0x000fe20000400000 */
[----:B------:R-:W-:Y:S01]  /*1570*/  LOP3.LUT R22, R22, 0x300, RZ, 0xc0, !PT ;  /* 0x0000030016167812 */ /* 0x000fe200078ec0ff */
[----:B------:R-:W-:Y:S01]  /*1580*/  @P0 FMUL R19, R19, 0.25 ;  /* 0x3e80000013130820 */ /* 0x000fe20000400000 */
[----:B------:R-:W-:Y:S01]  /*1590*/  FSEL R14, RZ, -23, P3 ;  /* 0xc1b80000ff0e7808 */ /* 0x000fe20001800000 */
[----:B------:R-:W-:Y:S01]  /*15a0*/  @P0 FMUL R18, R18, 0.25 ;  /* 0x3e80000012120820 */ /* 0x000fe20000400000 */
[----:B------:R-:W-:Y:S01]  /*15b0*/  LOP3.LUT R5, R22, 0xfc, R3, 0xf8, !PT ;  /* 0x000000fc16057812 */ /* 0x000fe200078ef803 */
[----:B------:R-:W-:Y:S01]  /*15c0*/  @!P5 FMUL R17, R17, 16777216 ;  /* 0x4b8000001111d820 */ /* 0x000fe20000400000 */
[----:B------:R-:W0:Y:S01]  /*15d0*/  MUFU.RCP R22, R34 ;  /* 0x0000002200167308 */ /* 0x000e220000001000 */
[----:B------:R-:W-:Y:S01]  /*15e0*/  I2FP.F32.S32 R21, R15 ;  /* 0x0000000f00157245 */ /* 0x000fe20000201400 */
[----:B------:R-:W-:Y:S01]  /*15f0*/  @!P5 FMUL R13, R13, 16777216 ;  /* 0x4b8000000d0dd820 */ /* 0x000fe20000400000 */
[----:B------:R-:W-:Y:S01]  /*1600*/  LOP3.LUT R24, R2, 0xc0, RZ, 0xc0, !PT ;  /* 0x000000c002187812 */ /* 0x000fe200078ec0ff */
[----:B------:R-:W-:Y:S01]  /*1610*/  @!P5 FMUL R16, R16, 16777216 ;  /* 0x4b8000001010d820 */ /* 0x000fe20000400000 */
[----:B------:R-:W-:Y:S01]  /*1620*/  IADD3 R9, R4, -R9, RZ ;  /* 0x8000000904097210 */ /* 0x000fe20007ffe0ff */
[----:B------:R-:W-:Y:S01]  /*1630*/  FFMA.FTZ R7, R21, 1.1920928955078125e-07, R14 ;  /* 0x3400000015077823 */ /* 0x000fe2000001000e */
[----:B------:R-:W-:Y:S01]  /*1640*/  SHF.R.U32.HI R24, RZ, 0x1, R24 ;  /* 0x00000001ff187819 */ /* 0x000fe20000011618 */
[----:B------:R-:W2:Y:S01]  /*1650*/  MUFU.RCP R21, R25 ;  /* 0x0000001900157308 */ /* 0x000ea20000001000 */
[----:B------:R-:W-:Y:S01]  /*1660*/  MOV R27, 0x3dc6b27f ;  /* 0x3dc6b27f001b7802 */ /* 0x000fe20000000f00 */
[----:B------:R-:W-:Y:S01]  /*1670*/  FADD R9, R9, -1 ;  /* 0xbf80000009097421 */ /* 0x000fe20000000000 */
[----:B------:R-:W-:Y:S01]  /*1680*/  LOP3.LUT R5, R5, R24, RZ, 0x3c, !PT ;  /* 0x0000001805057212 */ /* 0x000fe200078e3cff */
[----:B------:R-:W-:Y:S01]  /*1690*/  @!P4 FMUL R12, R12, 16777216 ;  /* 0x4b8000000c0cc820 */ /* 0x000fe20000400000 */
[--C-:B------:R-:W-:Y:S01]  /*16a0*/  SHF.R.S32.HI R8, RZ, 0x5, R2.reuse ;  /* 0x00000005ff087819 */ /* 0x100fe20000011402 */
[----:B------:R-:W-:Y:S01]  /*16b0*/  @!P4 FMUL R11, R11, 16777216 ;  /* 0x4b8000000b0bc820 */ /* 0x000fe20000400000 */
[----:B------:R-:W-:Y:S01]  /*16c0*/  IADD3 R15, R0, -R15, RZ ;  /* 0x8000000f000f7210 */ /* 0x000fe20007ffe0ff */
[----:B------:R-:W-:Y:S01]  /*16d0*/  @!P4 FMUL R19, R19, 16777216 ;  /* 0x4b8000001313c820 */ /* 0x000fe20000400000 */
[----:B0-----:R-:W-:Y:S01]  /*16e0*/  FMUL R24, R22, R10 ;  /* 0x0000000a16187220 */ /* 0x001fe20000400000 */
[----:B------:R-:W-:Y:S01]  /*16f0*/  FFMA.FTZ R10, R9, R27, -0.16845393180847167969 ;  /* 0xbe2c7f30090a7423 */ /* 0x000fe2000001001b */
[----:B------:R-:W-:Y:S01]  /*1700*/  SGXT R8, R8, 0x1 ;  /* 0x000000010808781a */ /* 0x000fe20000000200 */
[----:B------:R-:W-:Y:S01]  /*1710*/  @!P4 FMUL R18, R18, 16777216 ;  /* 0x4b8000001212c820 */ /* 0x000fe20000400000 */
[----:B------:R-:W-:Y:S01]  /*1720*/  LOP3.LUT R23, R23, 0x1c, R2, 0xf8, !PT ;  /* 0x0000001c17177812 */ /* 0x000fe200078ef802 */
[----:B------:R-:W-:Y:S01]  /*1730*/  FFMA.FTZ R10, R9, R10, 0.1716887056827545166 ;  /* 0x3e2fcf2a090a7423 */ /* 0x000fe2000001000a */
[C---:B------:R-:W-:Y:S01]  /*1740*/  FMUL R26, R22.reuse, R17 ;  /* 0x00000011161a7220 */ /* 0x040fe20000400000 */
[----:B------:R-:W-:Y:S01]  /*1750*/  UMOV UR4, 0x400 ;  /* 0x0000040000047882 */ /* 0x000fe20000000000 */
[----:B------:R-:W-:Y:S01]  /*1760*/  LOP3.LUT R8, R23, 0x240, R8, 0x78, !PT ;  /* 0x0000024017087812 */ /* 0x000fe200078e7808 */
[----:B------:R-:W-:Y:S01]  /*1770*/  FFMA.FTZ R14, R9, R10, -0.17900948226451873779 ;  /* 0xbe374e43090e7423 */ /* 0x000fe2000001000a */
[----:B------:R-:W-:Y:S01]  /*1780*/  FADD R10, R15, -1 ;  /* 0xbf8000000f0a7421 */ /* 0x000fe20000000000 */
[C---:B------:R-:W-:Y:S01]  /*1790*/  FMUL R23, R22.reuse, R13 ;  /* 0x0000000d16177220 */ /* 0x040fe20000400000 */
[----:B------:R-:W-:Y:S01]  /*17a0*/  FMUL R17, R22, R16 ;  /* 0x0000001016117220 */ /* 0x000fe20000400000 */
[C---:B--2---:R-:W-:Y:S01]  /*17b0*/  FMUL R12, R21.reuse, R12 ;  /* 0x0000000c150c7220 */ /* 0x044fe20000400000 */
[C---:B------:R-:W-:Y:S01]  /*17c0*/  FMUL R11, R21.reuse, R11 ;  /* 0x0000000b150b7220 */ /* 0x040fe20000400000 */
[C---:B------:R-:W-:Y:S01]  /*17d0*/  FMUL R19, R21.reuse, R19 ;  /* 0x0000001315137220 */ /* 0x040fe20000400000 */
[----:B------:R-:W-:Y:S01]  /*17e0*/  FMUL R18, R21, R18 ;  /* 0x0000001215127220 */ /* 0x000fe20000400000 */
[----:B-1----:R-:W-:Y:S01]  /*17f0*/  ULEA UR6, UR5, UR4, 0x18 ;  /* 0x0000000405067291 */ /* 0x002fe2000f8ec03f */
[----:B------:R-:W-:Y:S01]  /*1800*/  FFMA.FTZ R13, R10, R27, -0.16845393180847167969 ;  /* 0xbe2c7f300a0d7423 */ /* 0x000fe2000001001b */
[----:B------:R-:W-:Y:S01]  /*1810*/  F2FP.BF16.F32.PACK_AB R17, R24, R17 ;  /* 0x000000111811723e */ /* 0x000fe200000010ff */
[----:B------:R-:W-:Y:S01]  /*1820*/  FFMA.FTZ R14, R9, R14, 0.20512372255325317383 ;  /* 0x3e520bf4090e7423 */ /* 0x000fe2000001000e */
[----:B------:R-:W-:Y:S01]  /*1830*/  F2FP.BF16.F32.PACK_AB R23, R23, R26 ;  /* 0x0000001a1717723e */ /* 0x000fe200000010ff */
[----:B------:R-:W-:Y:S01]  /*1840*/  FFMA.FTZ R13, R10, R13, 0.1716887056827545166 ;  /* 0x3e2fcf2a0a0d7423 */ /* 0x000fe2000001000d */
[----:B------:R-:W-:Y:S01]  /*1850*/  F2FP.BF16.F32.PACK_AB R18, R11, R18 ;  /* 0x000000120b12723e */ /* 0x000fe200000010ff */
[C---:B------:R-:W-:Y:S01]  /*1860*/  FFMA.FTZ R14, R9.reuse, R14, -0.24046532809734344482 ;  /* 0xbe763c8b090e7423 */ /* 0x040fe2000001000e */
[----:B------:R-:W-:Y:S01]  /*1870*/  F2FP.BF16.F32.PACK_AB R19, R12, R19 ;  /* 0x000000130c13723e */ /* 0x000fe200000010ff */
[----:B------:R-:W-:Y:S01]  /*1880*/  STS [R8+UR6], R17 ;  /* 0x0000001108007988 */ /* 0x000fe20008000806 */
[----:B------:R-:W-:Y:S01]  /*1890*/  LOP3.LUT R15, R8, 0x20, RZ, 0x3c, !PT ;  /* 0x00000020080f7812 */ /* 0x000fe200078e3cff */
[C---:B------:R-:W-:Y:S01]  /*18a0*/  FFMA.FTZ R13, R10.reuse, R13, -0.17900948226451873779 ;  /* 0xbe374e430a0d7423 */ /* 0x040fe2000001000d */
[C---:B------:R-:W-:Y:S01]  /*18b0*/  FFMA.FTZ R14, R9.reuse, R14, 0.28857114911079406738 ;  /* 0x3e93bf99090e7423 */ /* 0x040fe2000001000e */
[----:B------:R-:W-:Y:S01]  /*18c0*/  STS [R8+UR6+0x80], R23 ;  /* 0x0000801708007988 */ /* 0x000fe20008000806 */
[----:B------:R-:W0:Y:S01]  /*18d0*/  LDC R22, c[0x0][0x278] ;  /* 0x00009e00ff167b82 */ /* 0x000e220000000800 */
[----:B------:R-:W-:Y:S01]  /*18e0*/  FFMA.FTZ R13, R10, R13, 0.20512372255325317383 ;  /* 0x3e520bf40a0d7423 */ /* 0x000fe2000001000d */
[C---:B------:R-:W-:Y:S01]  /*18f0*/  FFMA.FTZ R14, R9.reuse, R14, -0.36067417263984680176 ;  /* 0xbeb8aa49090e7423 */ /* 0x040fe2000001000e */
[----:B------:R-:W-:Y:S01]  /*1900*/  STS [R15+UR6+0x100], R18 ;  /* 0x000100120f007988 */ /* 0x000fe20008000806 */
[----:B------:R-:W-:Y:S01]  /*1910*/  ISETP.GE.U32.AND P2, PT, R4, 0x7f800000, PT ;  /* 0x7f8000000400780c */ /* 0x000fe20003f46070 */
[C---:B------:R-:W-:Y:S01]  /*1920*/  FFMA.FTZ R13, R10.reuse, R13, -0.24046532809734344482 ;  /* 0xbe763c8b0a0d7423 */ /* 0x040fe2000001000d */
[C---:B------:R-:W-:Y:S01]  /*1930*/  FFMA.FTZ R14, R9.reuse, R14, 0.48089820146560668945 ;  /* 0x3ef6384a090e7423 */ /* 0x040fe2000001000e */
[----:B------:R1:W-:Y:S01]  /*1940*/  STS [R15+UR6+0x180], R19 ;  /* 0x000180130f007988 */ /* 0x0003e20008000806 */
[----:B------:R-:W-:Y:S01]  /*1950*/  ULDC.64 UR4, c[0x0][0x270] ;  /* 0x00009c0000047ab9 */ /* 0x000fe20000000a00 */
[C---:B------:R-:W-:Y:S01]  /*1960*/  FFMA.FTZ R13, R10.reuse, R13, 0.28857114911079406738 ;  /* 0x3e93bf990a0d7423 */ /* 0x040fe2000001000d */
[C---:B------:R-:W-:Y:S01]  /*1970*/  FFMA.FTZ R14, R9.reuse, R14, -0.72134751081466674805 ;  /* 0xbf38aa3b090e7423 */ /* 0x040fe2000001000e */
[----:B------:R-:W-:Y:S01]  /*1980*/  BAR.SYNC.DEFER_BLOCKING 0x0 ;  /* 0x0000000000007b1d */ /* 0x000fe20000010000 */
[----:B------:R-:W-:Y:S01]  /*1990*/  SHF.R.U32.HI R16, RZ, 0x1, R2 ;  /* 0x00000001ff107819 */ /* 0x000fe20000011602 */
[----:B------:R-:W-:Y:S01]  /*19a0*/  FFMA.FTZ R13, R10, R13, -0.36067417263984680176 ;  /* 0xbeb8aa490a0d7423 */ /* 0x000fe2000001000d */
[C---:B------:R-:W-:Y:S01]  /*19b0*/  FMUL R14, R9.reuse, R14 ;  /* 0x0000000e090e7220 */ /* 0x040fe20000400000 */
[----:B------:R-:W-:Y:S01]  /*19c0*/  UIMAD UR4, UR9, UR4, URZ ;  /* 0x00000004090472a4 */ /* 0x000fe2000f8e023f */
[----:B------:R-:W-:Y:S01]  /*19d0*/  ISETP.GE.U32.AND P0, PT, R0, 0x7f800000, PT ;  /* 0x7f8000000000780c */ /* 0x000fe20003f06070 */
[----:B------:R-:W-:Y:S01]  /*19e0*/  FFMA.FTZ R11, R10, R13, 0.48089820146560668945 ;  /* 0x3ef6384a0a0b7423 */ /* 0x000fe2000001000d */
[C---:B------:R-:W-:Y:S01]  /*19f0*/  FMUL R14, R9.reuse, R14 ;  /* 0x0000000e090e7220 */ /* 0x040fe20000400000 */
[----:B------:R-:W2:Y:S01]  /*1a00*/  LDC.64 R12, c[0x0][0x228] ;  /* 0x00008a00ff0c7b82 */ /* 0x000ea20000000a00 */
[----:B-1----:R-:W-:Y:S01]  /*1a10*/  LOP3.LUT R15, R16, 0x4, RZ, 0xc0, !PT ;  /* 0x00000004100f7812 */ /* 0x002fe200078ec0ff */
[----:B------:R-:W-:Y:S01]  /*1a20*/  FFMA.FTZ R11, R10, R11, -0.72134751081466674805 ;  /* 0xbf38aa3b0a0b7423 */ /* 0x000fe2000001000b */
[----:B------:R-:W-:Y:S01]  /*1a30*/  FFMA.FTZ R9, R9, 1.4426950216293334961, R14 ;  /* 0x3fb8aa3b09097823 */ /* 0x000fe2000001000e */
[----:B------:R-:W-:Y:S01]  /*1a40*/  IMAD.SHL.U32 R14, R2, 0x8, RZ ;  /* 0x00000008020e7824 */ /* 0x000fe200078e00ff */
[----:B------:R-:W-:Y:S01]  /*1a50*/  USHF.L.U32 UR7, UR4, 0x1, URZ ;  /* 0x0000000104077899 */ /* 0x000fe2000800063f */
[----:B------:R-:W-:Y:S01]  /*1a60*/  FMUL R11, R10, R11 ;  /* 0x0000000b0a0b7220 */ /* 0x000fe20000400000 */
[----:B------:R-:W-:Y:S01]  /*1a70*/  FADD R9, R6, R9 ;  /* 0x0000000906097221 */ /* 0x000fe20000000000 */
[----:B------:R-:W-:-:S02]  /*1a80*/  SHF.R.U32.HI R6, RZ, 0x5, R2 ;  /* 0x00000005ff067819 */ /* 0x000fc40000011602 */
[----:B------:R-:W-:Y:S01]  /*1a90*/  FMUL R11, R10, R11 ;  /* 0x0000000b0a0b7220 */ /* 0x000fe20000400000 */
[----:B------:R-:W-:Y:S02]  /*1aa0*/  LOP3.LUT R14, R14, 0x38, RZ, 0xc0, !PT ;  /* 0x000000380e0e7812 */ /* 0x000fe400078ec0ff */
[----:B------:R-:W-:Y:S01]  /*1ab0*/  FSETP.NEU.AND P1, PT, R4, RZ, PT ;  /* 0x000000ff0400720b */ /* 0x000fe20003f2d000 */
[----:B------:R-:W-:Y:S01]  /*1ac0*/  FFMA.FTZ R10, R10, 1.4426950216293334961, R11 ;  /* 0x3fb8aa3b0a0a7823 */ /* 0x000fe2000001000b */
[----:B------:R-:W-:Y:S01]  /*1ad0*/  IMAD R11, R36, UR5, RZ ;  /* 0x00000005240b7c24 */ /* 0x000fe2000f8e02ff */
[----:B------:R1:W3:Y:S01]  /*1ae0*/  LDS R8, [R5+UR6] ;  /* 0x0000000605087984 */ /* 0x0002e20008000800 */
[----:B------:R-:W-:Y:S01]  /*1af0*/  IADD3 R15, R15, UR6, R14 ;  /* 0x000000060f0f7c10 */ /* 0x000fe2000fffe00e */
[----:B------:R-:W-:Y:S01]  /*1b00*/  FADD R14, R7, R10 ;  /* 0x0000000a070e7221 */ /* 0x000fe20000000000 */
[----:B------:R-:W-:Y:S01]  /*1b10*/  @P2 MOV R7, 0x7f800000 ;  /* 0x7f80000000072802 */ /* 0x000fe20000000f00 */
[----:B------:R-:W-:Y:S01]  /*1b20*/  UIMAD.WIDE UR4, UR4, 0x2, URZ ;  /* 0x00000002040478a5 */ /* 0x000fe2000f8e023f */
[----:B-1----:R-:W-:-:S03]  /*1b30*/  SHF.L.U32 R5, R11, 0x1, RZ ;  /* 0x000000010b057819 */ /* 0x002fc600000006ff */
[----:B------:R-:W-:Y:S01]  /*1b40*/  @P2 FFMA.FTZ R9, R4, R7, +INF ;  /* 0x7f80000004092423 */ /* 0x000fe20000010007 */
[----:B------:R-:W-:Y:S02]  /*1b50*/  FSETP.NEU.AND P2, PT, R0, RZ, PT ;  /* 0x000000ff0000720b */ /* 0x000fe40003f4d000 */
[----:B------:R-:W-:Y:S01]  /*1b60*/  ULDC UR4, c[0x0][0x27c] ;  /* 0x00009f0000047ab9 */ /* 0x000fe20000000800 */
[----:B--2---:R-:W-:Y:S01]  /*1b70*/  IADD3 R16, P3, P4, R5, UR7, R12 ;  /* 0x0000000705107c10 */ /* 0x004fe2000fc7e00c */
[----:B------:R-:W-:Y:S01]  /*1b80*/  UIMAD UR4, UR9, UR4, URZ ;  /* 0x00000004090472a4 */ /* 0x000fe2000f8e023f */
[----:B------:R-:W-:Y:S01]  /*1b90*/  SGXT.U32 R5, R6, 0x3 ;  /* 0x000000030605781a */ /* 0x000fe20000000000 */
[----:B------:R-:W-:Y:S01]  /*1ba0*/  IMAD.HI R6, R11, 0x2, RZ ;  /* 0x000000020b067827 */ /* 0x000fe200078e02ff */
[----:B------:R-:W-:Y:S01]  /*1bb0*/  @P0 MOV R11, 0x7f800000 ;  /* 0x7f800000000b0802 */ /* 0x000fe20000000f00 */
[----:B------:R-:W-:Y:S01]  /*1bc0*/  USHF.L.U32 UR7, UR4, 0x2, URZ ;  /* 0x0000000204077899 */ /* 0x000fe2000800063f */
[----:B------:R-:W-:Y:S01]  /*1bd0*/  LOP3.LUT R12, R3, 0x40, RZ, 0xc0, !PT ;  /* 0x00000040030c7812 */ /* 0x000fe200078ec0ff */
[----:B0-----:R-:W-:Y:S01]  /*1be0*/  IMAD R7, R5, R22, RZ ;  /* 0x0000001605077224 */ /* 0x001fe200078e02ff */
[----:B------:R-:W-:Y:S01]  /*1bf0*/  IADD3.X R18, R6, UR5, R13, P3, P4 ;  /* 0x0000000506127c10 */ /* 0x000fe20009fe840d */
[----:B------:R-:W-:Y:S01]  /*1c00*/  @P0 FFMA.FTZ R14, R0, R11, +INF ;  /* 0x7f800000000e0423 */ /* 0x000fe2000001000b */
[----:B------:R-:W-:Y:S01]  /*1c10*/  FSEL R0, R9, -INF , P1 ;  /* 0xff80000009007808 */ /* 0x000fe20000800000 */
[----:B------:R-:W-:Y:S01]  /*1c20*/  IMAD R3, R22, 0x8, R7 ;  /* 0x0000000816037824 */ /* 0x000fe200078e0207 */
[-C--:B------:R-:W-:Y:S01]  /*1c30*/  LEA R10, P3, R7, R16.reuse, 0x1 ;  /* 0x00000010070a7211 */ /* 0x080fe200078608ff */
[----:B------:R-:W0:Y:S01]  /*1c40*/  LDC.64 R4, c[0x0][0x230] ;  /* 0x00008c00ff047b82 */ /* 0x000e220000000a00 */
[----:B------:R-:W-:Y:S01]  /*1c50*/  IADD3 R15, R12, R15, RZ ;  /* 0x0000000f0c0f7210 */ /* 0x000fe20007ffe0ff */
[----:B------:R-:W-:Y:S01]  /*1c60*/  FFMA R12, R0, 0.69314718246459960938, R37 ;  /* 0x3f317218000c7823 */ /* 0x000fe20000000025 */
[----:B------:R-:W-:Y:S01]  /*1c70*/  LEA R6, P0, R3, R16, 0x1 ;  /* 0x0000001003067211 */ /* 0x000fe200078008ff */
[----:B------:R-:W-:Y:S01]  /*1c80*/  UIMAD.WIDE UR4, UR4, 0x4, URZ ;  /* 0x00000004040478a5 */ /* 0x000fe2000f8e023f */
[----:B------:R-:W-:-:S02]  /*1c90*/  LEA.HI.X.SX32 R11, R7, R18, 0x1, P3 ;  /* 0x00000012070b7211 */ /* 0x000fc400018f0eff */
[----:B------:R-:W-:Y:S02]  /*1ca0*/  LEA.HI.X.SX32 R7, R3, R18, 0x1, P0 ;  /* 0x0000001203077211 */ /* 0x000fe400000f0eff */
[----:B------:R-:W-:Y:S02]  /*1cb0*/  FSEL R3, R14, -INF , P2 ;  /* 0xff8000000e037808 */ /* 0x000fe40001000000 */
[C---:B------:R-:W-:Y:S02]  /*1cc0*/  SHF.L.U32 R0, R2.reuse, 0x1, RZ ;  /* 0x0000000102007819 */ /* 0x040fe400000006ff */
[----:B------:R-:W-:Y:S01]  /*1cd0*/  LOP3.LUT P0, RZ, R2, 0xe0, RZ, 0xc0, !PT ;  /* 0x000000e002ff7812 */ /* 0x000fe2000780c0ff */
[----:B------:R-:W-:Y:S01]  /*1ce0*/  FFMA R13, R3, 0.69314718246459960938, R20 ;  /* 0x3f317218030d7823 */ /* 0x000fe20000000014 */
[----:B---3--:R-:W-:Y:S01]  /*1cf0*/  PRMT R9, R8, 0x7632, R9 ;  /* 0x0000763208097816 */ /* 0x008fe20000000009 */
[----:B------:R1:W-:Y:S01]  /*1d00*/  STG.E.U16 desc[UR14][R10.64], R8 ;  /* 0x000000080a007986 */ /* 0x0003e2000c10150e */
[----:B------:R-:W-:-:S02]  /*1d10*/  LOP3.LUT R0, R0, 0x78, RZ, 0xc0, !PT ;  /* 0x0000007800007812 */ /* 0x000fc400078ec0ff */
[C---:B------:R-:W-:Y:S01]  /*1d20*/  SHF.L.U32 R3, R36.reuse, 0x2, RZ ;  /* 0x0000000224037819 */ /* 0x040fe200000006ff */
[----:B------:R1:W-:Y:S01]  /*1d30*/  STG.E.U16 desc[UR14][R6.64], R9 ;  /* 0x0000000906007986 */ /* 0x0003e2000c10150e */
[----:B------:R-:W-:Y:S01]  /*1d40*/  IMAD.HI R36, R36, 0x4, RZ ;  /* 0x0000000424247827 */ /* 0x000fe200078e02ff */
[----:B------:R-:W-:Y:S01]  /*1d50*/  BAR.SYNC.DEFER_BLOCKING 0x0 ;  /* 0x0000000000007b1d */ /* 0x000fe20000010000 */
[----:B0-----:R-:W-:-:S04]  /*1d60*/  IADD3 R4, P1, P2, R3, UR7, R4 ;  /* 0x0000000703047c10 */ /* 0x001fc8000fa3e004 */
[----:B------:R-:W-:Y:S01]  /*1d70*/  IADD3.X R5, R36, UR5, R5, P1, P2 ;  /* 0x0000000524057c10 */ /* 0x000fe20008fe4405 */
[----:B------:R1:W-:Y:S02]  /*1d80*/  STS.64 [R0+UR6], R12 ;  /* 0x0000000c00007988 */ /* 0x0003e40008000a06 */
[----:B------:R-:W-:Y:S06]  /*1d90*/  BAR.SYNC.DEFER_BLOCKING 0x0 ;  /* 0x0000000000007b1d */ /* 0x000fec0000010000 */
[----:B------:R-:W-:Y:S05]  /*1da0*/  @P0 EXIT ;  /* 0x000000000000094d */ /* 0x000fea0003800000 */
[----:B------:R-:W0:Y:S04]  /*1db0*/  LDS R15, [R15] ;  /* 0x000000000f0f7984 */ /* 0x000e280000000800 */
[----:B0-----:R-:W-:Y:S01]  /*1dc0*/  STG.E desc[UR14][R4.64], R15 ;  /* 0x0000000f04007986 */ /* 0x001fe2000c10190e */
[----:B------:R-:W-:Y:S05]  /*1dd0*/  EXIT ;  /* 0x000000000000794d */ /* 0x000fea0003800000 */
.L_x_2:
[----:B------:R-:W-:-:S00]  /*1de0*/  BRA `(.L_x_2) ;  /* 0xfffffffc00fc7947 */ /* 0x000fc0000383ffff */
[----:B------:R-:W-:-:S00]  /*1df0*/  NOP ;  /* 0x0000000000007918 */ /* 0x000fc00000000000 */
        /* <DEDUP_REMOVED lines=8> */
.L_x_3:


//--------------------- .nv.global.init           --------------------------
	.section	.nv.global.init,"aw",@progbits
.nv.global.init:
	.type		_$_str,@object
	.size		_$_str,(.L_0 - _$_str)
_$_str:
        /*0000*/ 	.byte	0x5f, 0x5f, 0x43, 0x55, 0x44, 0x41, 0x5f, 0x46, 0x54, 0x5a, 0x00
.L_0:


//--------------------- .nv.shared.attn_fwd       --------------------------
	.section	.nv.shared.attn_fwd,"aw",@nobits
	.sectionflags	@""
	.align	16
	.zero		1024


//--------------------- .nv.shared.reserved.0     --------------------------
	.section	.nv.shared.reserved.0,"aw",@nobits
	.weak		__nv_reservedSMEM_offset_0_alias
	.size		__nv_reservedSMEM_offset_0_alias, 0, 0
	.other		__nv_reservedSMEM_offset_0_alias,@"STO_CUDA_RESERVED_SHARED STV_DEFAULT"
__nv_reservedSMEM_offset_0_alias:
	.zero		0


//--------------------- .nv.constant0.attn_fwd    --------------------------
	.section	.nv.constant0.attn_fwd,"a",@progbits
	.sectionflags	@""
	.align	4
.nv.constant0.attn_fwd:
	.zero		664


//--------------------- SYMBOLS --------------------------

	.type		.nv.reservedSmem.offset0,@object
	.size		.nv.reservedSmem.offset0,0x4
